//
// Generated by NVIDIA NVVM Compiler
//
// Compiler Build ID: CL-36424714
// Cuda compilation tools, release 13.0, V13.0.88
// Based on NVVM 20.0.0
//

.version 9.0
.target sm_100
.address_size 64

	// .globl	_Z22dvc_ScaLBL_Scalar_PackPiiPdS0_i

.visible .entry _Z22dvc_ScaLBL_Scalar_PackPiiPdS0_i(
	.param .u64 .ptr .align 1 _Z22dvc_ScaLBL_Scalar_PackPiiPdS0_i_param_0,
	.param .u32 _Z22dvc_ScaLBL_Scalar_PackPiiPdS0_i_param_1,
	.param .u64 .ptr .align 1 _Z22dvc_ScaLBL_Scalar_PackPiiPdS0_i_param_2,
	.param .u64 .ptr .align 1 _Z22dvc_ScaLBL_Scalar_PackPiiPdS0_i_param_3,
	.param .u32 _Z22dvc_ScaLBL_Scalar_PackPiiPdS0_i_param_4
)
{
	.reg .pred 	%p<2>;
	.reg .b32 	%r<7>;
	.reg .b64 	%rd<13>;
	.reg .b64 	%fd<2>;

	ld.param.u64 	%rd1, [_Z22dvc_ScaLBL_Scalar_PackPiiPdS0_i_param_0];
	ld.param.u32 	%r2, [_Z22dvc_ScaLBL_Scalar_PackPiiPdS0_i_param_1];
	ld.param.u64 	%rd2, [_Z22dvc_ScaLBL_Scalar_PackPiiPdS0_i_param_2];
	ld.param.u64 	%rd3, [_Z22dvc_ScaLBL_Scalar_PackPiiPdS0_i_param_3];
	mov.u32 	%r3, %ctaid.x;
	mov.u32 	%r4, %ntid.x;
	mov.u32 	%r5, %tid.x;
	mad.lo.s32 	%r1, %r3, %r4, %r5;
	setp.ge.s32 	%p1, %r1, %r2;
	@%p1 bra 	$L__BB0_2;
	cvta.to.global.u64 	%rd4, %rd1;
	cvta.to.global.u64 	%rd5, %rd3;
	cvta.to.global.u64 	%rd6, %rd2;
	mul.wide.s32 	%rd7, %r1, 4;
	add.s64 	%rd8, %rd4, %rd7;
	ld.global.u32 	%r6, [%rd8];
	mul.wide.s32 	%rd9, %r6, 8;
	add.s64 	%rd10, %rd5, %rd9;
	ld.global.f64 	%fd1, [%rd10];
	mul.wide.s32 	%rd11, %r1, 8;
	add.s64 	%rd12, %rd6, %rd11;
	st.global.f64 	[%rd12], %fd1;
$L__BB0_2:
	ret;

}
	// .globl	_Z24dvc_ScaLBL_Scalar_UnpackPiiPdS0_i
.visible .entry _Z24dvc_ScaLBL_Scalar_UnpackPiiPdS0_i(
	.param .u64 .ptr .align 1 _Z24dvc_ScaLBL_Scalar_UnpackPiiPdS0_i_param_0,
	.param .u32 _Z24dvc_ScaLBL_Scalar_UnpackPiiPdS0_i_param_1,
	.param .u64 .ptr .align 1 _Z24dvc_ScaLBL_Scalar_UnpackPiiPdS0_i_param_2,
	.param .u64 .ptr .align 1 _Z24dvc_ScaLBL_Scalar_UnpackPiiPdS0_i_param_3,
	.param .u32 _Z24dvc_ScaLBL_Scalar_UnpackPiiPdS0_i_param_4
)
{
	.reg .pred 	%p<2>;
	.reg .b32 	%r<7>;
	.reg .b64 	%rd<13>;
	.reg .b64 	%fd<2>;

	ld.param.u64 	%rd1, [_Z24dvc_ScaLBL_Scalar_UnpackPiiPdS0_i_param_0];
	ld.param.u32 	%r2, [_Z24dvc_ScaLBL_Scalar_UnpackPiiPdS0_i_param_1];
	ld.param.u64 	%rd2, [_Z24dvc_ScaLBL_Scalar_UnpackPiiPdS0_i_param_2];
	ld.param.u64 	%rd3, [_Z24dvc_ScaLBL_Scalar_UnpackPiiPdS0_i_param_3];
	mov.u32 	%r3, %ctaid.x;
	mov.u32 	%r4, %ntid.x;
	mov.u32 	%r5, %tid.x;
	mad.lo.s32 	%r1, %r3, %r4, %r5;
	setp.ge.s32 	%p1, %r1, %r2;
	@%p1 bra 	$L__BB1_2;
	cvta.to.global.u64 	%rd4, %rd1;
	cvta.to.global.u64 	%rd5, %rd2;
	cvta.to.global.u64 	%rd6, %rd3;
	mul.wide.s32 	%rd7, %r1, 4;
	add.s64 	%rd8, %rd4, %rd7;
	ld.global.u32 	%r6, [%rd8];
	mul.wide.s32 	%rd9, %r1, 8;
	add.s64 	%rd10, %rd5, %rd9;
	ld.global.f64 	%fd1, [%rd10];
	mul.wide.s32 	%rd11, %r6, 8;
	add.s64 	%rd12, %rd6, %rd11;
	st.global.f64 	[%rd12], %fd1;
$L__BB1_2:
	ret;

}
	// .globl	_Z22dvc_ScaLBL_PackDenD3Q7PiiPdiS0_i
.visible .entry _Z22dvc_ScaLBL_PackDenD3Q7PiiPdiS0_i(
	.param .u64 .ptr .align 1 _Z22dvc_ScaLBL_PackDenD3Q7PiiPdiS0_i_param_0,
	.param .u32 _Z22dvc_ScaLBL_PackDenD3Q7PiiPdiS0_i_param_1,
	.param .u64 .ptr .align 1 _Z22dvc_ScaLBL_PackDenD3Q7PiiPdiS0_i_param_2,
	.param .u32 _Z22dvc_ScaLBL_PackDenD3Q7PiiPdiS0_i_param_3,
	.param .u64 .ptr .align 1 _Z22dvc_ScaLBL_PackDenD3Q7PiiPdiS0_i_param_4,
	.param .u32 _Z22dvc_ScaLBL_PackDenD3Q7PiiPdiS0_i_param_5
)
{
	.reg .pred 	%p<12>;
	.reg .b32 	%r<62>;
	.reg .b64 	%rd<81>;
	.reg .b64 	%fd<16>;

	ld.param.u64 	%rd8, [_Z22dvc_ScaLBL_PackDenD3Q7PiiPdiS0_i_param_0];
	ld.param.u32 	%r17, [_Z22dvc_ScaLBL_PackDenD3Q7PiiPdiS0_i_param_1];
	ld.param.u64 	%rd9, [_Z22dvc_ScaLBL_PackDenD3Q7PiiPdiS0_i_param_2];
	ld.param.u32 	%r16, [_Z22dvc_ScaLBL_PackDenD3Q7PiiPdiS0_i_param_3];
	ld.param.u64 	%rd10, [_Z22dvc_ScaLBL_PackDenD3Q7PiiPdiS0_i_param_4];
	cvta.to.global.u64 	%rd1, %rd9;
	cvta.to.global.u64 	%rd2, %rd10;
	mov.u32 	%r18, %ctaid.x;
	mov.u32 	%r19, %ntid.x;
	mov.u32 	%r20, %tid.x;
	mad.lo.s32 	%r1, %r18, %r19, %r20;
	setp.ge.s32 	%p1, %r1, %r17;
	setp.lt.s32 	%p2, %r16, 1;
	or.pred  	%p3, %p1, %p2;
	@%p3 bra 	$L__BB2_12;
	cvta.to.global.u64 	%rd11, %rd8;
	mul.wide.s32 	%rd12, %r1, 4;
	add.s64 	%rd3, %rd11, %rd12;
	mul.lo.s32 	%r2, %r16, %r1;
	and.b32  	%r3, %r16, 7;
	setp.lt.u32 	%p4, %r16, 8;
	mov.b32 	%r60, 0;
	@%p4 bra 	$L__BB2_4;
	and.b32  	%r60, %r16, 2147483640;
	add.s64 	%rd4, %rd2, 56;
	neg.s32 	%r58, %r60;
	add.s64 	%rd5, %rd1, 32;
	mov.b64 	%rd80, 0;
	mov.u32 	%r57, %r2;
$L__BB2_3:
	.pragma "nounroll";
	cvt.u32.u64 	%r22, %rd80;
	mul.wide.s32 	%rd14, %r57, 8;
	add.s64 	%rd15, %rd5, %rd14;
	ld.global.u32 	%r23, [%rd3];
	mad.lo.s32 	%r24, %r23, %r16, %r22;
	mul.wide.s32 	%rd16, %r24, 8;
	add.s64 	%rd17, %rd4, %rd16;
	ld.global.f64 	%fd1, [%rd17+-56];
	st.global.f64 	[%rd15+-32], %fd1;
	mov.b64 	%rd18, 0;
	st.global.u64 	[%rd17+-56], %rd18;
	ld.global.u32 	%r25, [%rd3];
	mul.lo.s32 	%r26, %r25, %r16;
	cvt.s64.s32 	%rd19, %r26;
	add.s64 	%rd20, %rd80, %rd19;
	shl.b64 	%rd21, %rd20, 3;
	add.s64 	%rd22, %rd4, %rd21;
	ld.global.f64 	%fd2, [%rd22+-48];
	st.global.f64 	[%rd15+-24], %fd2;
	st.global.u64 	[%rd22+-48], %rd18;
	ld.global.u32 	%r27, [%rd3];
	mul.lo.s32 	%r28, %r27, %r16;
	cvt.s64.s32 	%rd23, %r28;
	add.s64 	%rd24, %rd80, %rd23;
	shl.b64 	%rd25, %rd24, 3;
	add.s64 	%rd26, %rd4, %rd25;
	ld.global.f64 	%fd3, [%rd26+-40];
	st.global.f64 	[%rd15+-16], %fd3;
	st.global.u64 	[%rd26+-40], %rd18;
	ld.global.u32 	%r29, [%rd3];
	mul.lo.s32 	%r30, %r29, %r16;
	cvt.s64.s32 	%rd27, %r30;
	add.s64 	%rd28, %rd80, %rd27;
	shl.b64 	%rd29, %rd28, 3;
	add.s64 	%rd30, %rd4, %rd29;
	ld.global.f64 	%fd4, [%rd30+-32];
	st.global.f64 	[%rd15+-8], %fd4;
	st.global.u64 	[%rd30+-32], %rd18;
	ld.global.u32 	%r31, [%rd3];
	mul.lo.s32 	%r32, %r31, %r16;
	cvt.s64.s32 	%rd31, %r32;
	add.s64 	%rd32, %rd80, %rd31;
	shl.b64 	%rd33, %rd32, 3;
	add.s64 	%rd34, %rd4, %rd33;
	ld.global.f64 	%fd5, [%rd34+-24];
	st.global.f64 	[%rd15], %fd5;
	st.global.u64 	[%rd34+-24], %rd18;
	ld.global.u32 	%r33, [%rd3];
	mul.lo.s32 	%r34, %r33, %r16;
	cvt.s64.s32 	%rd35, %r34;
	add.s64 	%rd36, %rd80, %rd35;
	shl.b64 	%rd37, %rd36, 3;
	add.s64 	%rd38, %rd4, %rd37;
	ld.global.f64 	%fd6, [%rd38+-16];
	st.global.f64 	[%rd15+8], %fd6;
	st.global.u64 	[%rd38+-16], %rd18;
	ld.global.u32 	%r35, [%rd3];
	mul.lo.s32 	%r36, %r35, %r16;
	cvt.s64.s32 	%rd39, %r36;
	add.s64 	%rd40, %rd80, %rd39;
	shl.b64 	%rd41, %rd40, 3;
	add.s64 	%rd42, %rd4, %rd41;
	ld.global.f64 	%fd7, [%rd42+-8];
	st.global.f64 	[%rd15+16], %fd7;
	st.global.u64 	[%rd42+-8], %rd18;
	ld.global.u32 	%r37, [%rd3];
	mul.lo.s32 	%r38, %r37, %r16;
	cvt.s64.s32 	%rd43, %r38;
	add.s64 	%rd44, %rd80, %rd43;
	shl.b64 	%rd45, %rd44, 3;
	add.s64 	%rd46, %rd4, %rd45;
	ld.global.f64 	%fd8, [%rd46];
	st.global.f64 	[%rd15+24], %fd8;
	st.global.u64 	[%rd46], %rd18;
	add.s64 	%rd80, %rd80, 8;
	add.s32 	%r58, %r58, 8;
	add.s32 	%r57, %r57, 8;
	setp.ne.s32 	%p5, %r58, 0;
	@%p5 bra 	$L__BB2_3;
$L__BB2_4:
	setp.eq.s32 	%p6, %r3, 0;
	@%p6 bra 	$L__BB2_12;
	and.b32  	%r11, %r16, 3;
	setp.lt.u32 	%p7, %r3, 4;
	@%p7 bra 	$L__BB2_7;
	ld.global.u32 	%r39, [%rd3];
	mad.lo.s32 	%r40, %r39, %r16, %r60;
	mul.wide.s32 	%rd47, %r40, 8;
	add.s64 	%rd48, %rd2, %rd47;
	ld.global.f64 	%fd9, [%rd48];
	add.s32 	%r41, %r60, %r2;
	mul.wide.s32 	%rd49, %r41, 8;
	add.s64 	%rd50, %rd1, %rd49;
	st.global.f64 	[%rd50], %fd9;
	mov.b64 	%rd51, 0;
	st.global.u64 	[%rd48], %rd51;
	ld.global.u32 	%r42, [%rd3];
	mul.lo.s32 	%r43, %r42, %r16;
	cvt.s64.s32 	%rd52, %r43;
	cvt.u64.u32 	%rd53, %r60;
	add.s64 	%rd54, %rd52, %rd53;
	shl.b64 	%rd55, %rd54, 3;
	add.s64 	%rd56, %rd2, %rd55;
	ld.global.f64 	%fd10, [%rd56+8];
	st.global.f64 	[%rd50+8], %fd10;
	st.global.u64 	[%rd56+8], %rd51;
	ld.global.u32 	%r44, [%rd3];
	mul.lo.s32 	%r45, %r44, %r16;
	cvt.s64.s32 	%rd57, %r45;
	add.s64 	%rd58, %rd57, %rd53;
	shl.b64 	%rd59, %rd58, 3;
	add.s64 	%rd60, %rd2, %rd59;
	ld.global.f64 	%fd11, [%rd60+16];
	st.global.f64 	[%rd50+16], %fd11;
	st.global.u64 	[%rd60+16], %rd51;
	ld.global.u32 	%r46, [%rd3];
	mul.lo.s32 	%r47, %r46, %r16;
	cvt.s64.s32 	%rd61, %r47;
	add.s64 	%rd62, %rd61, %rd53;
	shl.b64 	%rd63, %rd62, 3;
	add.s64 	%rd64, %rd2, %rd63;
	ld.global.f64 	%fd12, [%rd64+24];
	st.global.f64 	[%rd50+24], %fd12;
	st.global.u64 	[%rd64+24], %rd51;
	add.s32 	%r60, %r60, 4;
$L__BB2_7:
	setp.eq.s32 	%p8, %r11, 0;
	@%p8 bra 	$L__BB2_12;
	setp.eq.s32 	%p9, %r11, 1;
	@%p9 bra 	$L__BB2_10;
	ld.global.u32 	%r48, [%rd3];
	mad.lo.s32 	%r49, %r48, %r16, %r60;
	mul.wide.s32 	%rd65, %r49, 8;
	add.s64 	%rd66, %rd2, %rd65;
	ld.global.f64 	%fd13, [%rd66];
	add.s32 	%r50, %r60, %r2;
	mul.wide.s32 	%rd67, %r50, 8;
	add.s64 	%rd68, %rd1, %rd67;
	st.global.f64 	[%rd68], %fd13;
	mov.b64 	%rd69, 0;
	st.global.u64 	[%rd66], %rd69;
	ld.global.u32 	%r51, [%rd3];
	mul.lo.s32 	%r52, %r51, %r16;
	cvt.s64.s32 	%rd70, %r52;
	cvt.u64.u32 	%rd71, %r60;
	add.s64 	%rd72, %rd70, %rd71;
	shl.b64 	%rd73, %rd72, 3;
	add.s64 	%rd74, %rd2, %rd73;
	ld.global.f64 	%fd14, [%rd74+8];
	st.global.f64 	[%rd68+8], %fd14;
	st.global.u64 	[%rd74+8], %rd69;
	add.s32 	%r60, %r60, 2;
$L__BB2_10:
	and.b32  	%r53, %r16, 1;
	setp.eq.b32 	%p10, %r53, 1;
	not.pred 	%p11, %p10;
	@%p11 bra 	$L__BB2_12;
	ld.global.u32 	%r54, [%rd3];
	mad.lo.s32 	%r55, %r54, %r16, %r60;
	mul.wide.s32 	%rd75, %r55, 8;
	add.s64 	%rd76, %rd2, %rd75;
	ld.global.f64 	%fd15, [%rd76];
	add.s32 	%r56, %r60, %r2;
	mul.wide.s32 	%rd77, %r56, 8;
	add.s64 	%rd78, %rd1, %rd77;
	st.global.f64 	[%rd78], %fd15;
	mov.b64 	%rd79, 0;
	st.global.u64 	[%rd76], %rd79;
$L__BB2_12:
	ret;

}
	// .globl	_Z24dvc_ScaLBL_UnpackDenD3Q7PiiPdiS0_i
.visible .entry _Z24dvc_ScaLBL_UnpackDenD3Q7PiiPdiS0_i(
	.param .u64 .ptr .align 1 _Z24dvc_ScaLBL_UnpackDenD3Q7PiiPdiS0_i_param_0,
	.param .u32 _Z24dvc_ScaLBL_UnpackDenD3Q7PiiPdiS0_i_param_1,
	.param .u64 .ptr .align 1 _Z24dvc_ScaLBL_UnpackDenD3Q7PiiPdiS0_i_param_2,
	.param .u32 _Z24dvc_ScaLBL_UnpackDenD3Q7PiiPdiS0_i_param_3,
	.param .u64 .ptr .align 1 _Z24dvc_ScaLBL_UnpackDenD3Q7PiiPdiS0_i_param_4,
	.param .u32 _Z24dvc_ScaLBL_UnpackDenD3Q7PiiPdiS0_i_param_5
)
{
	.reg .pred 	%p<12>;
	.reg .b32 	%r<62>;
	.reg .b64 	%rd<77>;
	.reg .b64 	%fd<46>;

	ld.param.u64 	%rd8, [_Z24dvc_ScaLBL_UnpackDenD3Q7PiiPdiS0_i_param_0];
	ld.param.u32 	%r17, [_Z24dvc_ScaLBL_UnpackDenD3Q7PiiPdiS0_i_param_1];
	ld.param.u64 	%rd9, [_Z24dvc_ScaLBL_UnpackDenD3Q7PiiPdiS0_i_param_2];
	ld.param.u32 	%r16, [_Z24dvc_ScaLBL_UnpackDenD3Q7PiiPdiS0_i_param_3];
	ld.param.u64 	%rd10, [_Z24dvc_ScaLBL_UnpackDenD3Q7PiiPdiS0_i_param_4];
	cvta.to.global.u64 	%rd1, %rd10;
	cvta.to.global.u64 	%rd2, %rd9;
	mov.u32 	%r18, %ctaid.x;
	mov.u32 	%r19, %ntid.x;
	mov.u32 	%r20, %tid.x;
	mad.lo.s32 	%r1, %r18, %r19, %r20;
	setp.ge.s32 	%p1, %r1, %r17;
	setp.lt.s32 	%p2, %r16, 1;
	or.pred  	%p3, %p1, %p2;
	@%p3 bra 	$L__BB3_12;
	cvta.to.global.u64 	%rd11, %rd8;
	mul.wide.s32 	%rd12, %r1, 4;
	add.s64 	%rd3, %rd11, %rd12;
	mul.lo.s32 	%r2, %r16, %r1;
	and.b32  	%r3, %r16, 7;
	setp.lt.u32 	%p4, %r16, 8;
	mov.b32 	%r60, 0;
	@%p4 bra 	$L__BB3_4;
	and.b32  	%r60, %r16, 2147483640;
	add.s64 	%rd4, %rd1, 56;
	neg.s32 	%r58, %r60;
	add.s64 	%rd5, %rd2, 32;
	mov.b64 	%rd76, 0;
	mov.u32 	%r57, %r2;
$L__BB3_3:
	.pragma "nounroll";
	cvt.u32.u64 	%r22, %rd76;
	mul.wide.s32 	%rd14, %r57, 8;
	add.s64 	%rd15, %rd5, %rd14;
	ld.global.u32 	%r23, [%rd3];
	ld.global.f64 	%fd1, [%rd15+-32];
	mad.lo.s32 	%r24, %r23, %r16, %r22;
	mul.wide.s32 	%rd16, %r24, 8;
	add.s64 	%rd17, %rd4, %rd16;
	ld.global.f64 	%fd2, [%rd17+-56];
	add.f64 	%fd3, %fd1, %fd2;
	st.global.f64 	[%rd17+-56], %fd3;
	ld.global.u32 	%r25, [%rd3];
	ld.global.f64 	%fd4, [%rd15+-24];
	mul.lo.s32 	%r26, %r25, %r16;
	cvt.s64.s32 	%rd18, %r26;
	add.s64 	%rd19, %rd76, %rd18;
	shl.b64 	%rd20, %rd19, 3;
	add.s64 	%rd21, %rd4, %rd20;
	ld.global.f64 	%fd5, [%rd21+-48];
	add.f64 	%fd6, %fd4, %fd5;
	st.global.f64 	[%rd21+-48], %fd6;
	ld.global.u32 	%r27, [%rd3];
	ld.global.f64 	%fd7, [%rd15+-16];
	mul.lo.s32 	%r28, %r27, %r16;
	cvt.s64.s32 	%rd22, %r28;
	add.s64 	%rd23, %rd76, %rd22;
	shl.b64 	%rd24, %rd23, 3;
	add.s64 	%rd25, %rd4, %rd24;
	ld.global.f64 	%fd8, [%rd25+-40];
	add.f64 	%fd9, %fd7, %fd8;
	st.global.f64 	[%rd25+-40], %fd9;
	ld.global.u32 	%r29, [%rd3];
	ld.global.f64 	%fd10, [%rd15+-8];
	mul.lo.s32 	%r30, %r29, %r16;
	cvt.s64.s32 	%rd26, %r30;
	add.s64 	%rd27, %rd76, %rd26;
	shl.b64 	%rd28, %rd27, 3;
	add.s64 	%rd29, %rd4, %rd28;
	ld.global.f64 	%fd11, [%rd29+-32];
	add.f64 	%fd12, %fd10, %fd11;
	st.global.f64 	[%rd29+-32], %fd12;
	ld.global.u32 	%r31, [%rd3];
	ld.global.f64 	%fd13, [%rd15];
	mul.lo.s32 	%r32, %r31, %r16;
	cvt.s64.s32 	%rd30, %r32;
	add.s64 	%rd31, %rd76, %rd30;
	shl.b64 	%rd32, %rd31, 3;
	add.s64 	%rd33, %rd4, %rd32;
	ld.global.f64 	%fd14, [%rd33+-24];
	add.f64 	%fd15, %fd13, %fd14;
	st.global.f64 	[%rd33+-24], %fd15;
	ld.global.u32 	%r33, [%rd3];
	ld.global.f64 	%fd16, [%rd15+8];
	mul.lo.s32 	%r34, %r33, %r16;
	cvt.s64.s32 	%rd34, %r34;
	add.s64 	%rd35, %rd76, %rd34;
	shl.b64 	%rd36, %rd35, 3;
	add.s64 	%rd37, %rd4, %rd36;
	ld.global.f64 	%fd17, [%rd37+-16];
	add.f64 	%fd18, %fd16, %fd17;
	st.global.f64 	[%rd37+-16], %fd18;
	ld.global.u32 	%r35, [%rd3];
	ld.global.f64 	%fd19, [%rd15+16];
	mul.lo.s32 	%r36, %r35, %r16;
	cvt.s64.s32 	%rd38, %r36;
	add.s64 	%rd39, %rd76, %rd38;
	shl.b64 	%rd40, %rd39, 3;
	add.s64 	%rd41, %rd4, %rd40;
	ld.global.f64 	%fd20, [%rd41+-8];
	add.f64 	%fd21, %fd19, %fd20;
	st.global.f64 	[%rd41+-8], %fd21;
	ld.global.u32 	%r37, [%rd3];
	ld.global.f64 	%fd22, [%rd15+24];
	mul.lo.s32 	%r38, %r37, %r16;
	cvt.s64.s32 	%rd42, %r38;
	add.s64 	%rd43, %rd76, %rd42;
	shl.b64 	%rd44, %rd43, 3;
	add.s64 	%rd45, %rd4, %rd44;
	ld.global.f64 	%fd23, [%rd45];
	add.f64 	%fd24, %fd22, %fd23;
	st.global.f64 	[%rd45], %fd24;
	add.s64 	%rd76, %rd76, 8;
	add.s32 	%r58, %r58, 8;
	add.s32 	%r57, %r57, 8;
	setp.ne.s32 	%p5, %r58, 0;
	@%p5 bra 	$L__BB3_3;
$L__BB3_4:
	setp.eq.s32 	%p6, %r3, 0;
	@%p6 bra 	$L__BB3_12;
	and.b32  	%r11, %r16, 3;
	setp.lt.u32 	%p7, %r3, 4;
	@%p7 bra 	$L__BB3_7;
	ld.global.u32 	%r39, [%rd3];
	add.s32 	%r40, %r60, %r2;
	mul.wide.s32 	%rd46, %r40, 8;
	add.s64 	%rd47, %rd2, %rd46;
	ld.global.f64 	%fd25, [%rd47];
	mad.lo.s32 	%r41, %r39, %r16, %r60;
	mul.wide.s32 	%rd48, %r41, 8;
	add.s64 	%rd49, %rd1, %rd48;
	ld.global.f64 	%fd26, [%rd49];
	add.f64 	%fd27, %fd25, %fd26;
	st.global.f64 	[%rd49], %fd27;
	ld.global.u32 	%r42, [%rd3];
	ld.global.f64 	%fd28, [%rd47+8];
	mul.lo.s32 	%r43, %r42, %r16;
	cvt.s64.s32 	%rd50, %r43;
	cvt.u64.u32 	%rd51, %r60;
	add.s64 	%rd52, %rd50, %rd51;
	shl.b64 	%rd53, %rd52, 3;
	add.s64 	%rd54, %rd1, %rd53;
	ld.global.f64 	%fd29, [%rd54+8];
	add.f64 	%fd30, %fd28, %fd29;
	st.global.f64 	[%rd54+8], %fd30;
	ld.global.u32 	%r44, [%rd3];
	ld.global.f64 	%fd31, [%rd47+16];
	mul.lo.s32 	%r45, %r44, %r16;
	cvt.s64.s32 	%rd55, %r45;
	add.s64 	%rd56, %rd55, %rd51;
	shl.b64 	%rd57, %rd56, 3;
	add.s64 	%rd58, %rd1, %rd57;
	ld.global.f64 	%fd32, [%rd58+16];
	add.f64 	%fd33, %fd31, %fd32;
	st.global.f64 	[%rd58+16], %fd33;
	ld.global.u32 	%r46, [%rd3];
	ld.global.f64 	%fd34, [%rd47+24];
	mul.lo.s32 	%r47, %r46, %r16;
	cvt.s64.s32 	%rd59, %r47;
	add.s64 	%rd60, %rd59, %rd51;
	shl.b64 	%rd61, %rd60, 3;
	add.s64 	%rd62, %rd1, %rd61;
	ld.global.f64 	%fd35, [%rd62+24];
	add.f64 	%fd36, %fd34, %fd35;
	st.global.f64 	[%rd62+24], %fd36;
	add.s32 	%r60, %r60, 4;
$L__BB3_7:
	setp.eq.s32 	%p8, %r11, 0;
	@%p8 bra 	$L__BB3_12;
	setp.eq.s32 	%p9, %r11, 1;
	@%p9 bra 	$L__BB3_10;
	ld.global.u32 	%r48, [%rd3];
	add.s32 	%r49, %r60, %r2;
	mul.wide.s32 	%rd63, %r49, 8;
	add.s64 	%rd64, %rd2, %rd63;
	ld.global.f64 	%fd37, [%rd64];
	mad.lo.s32 	%r50, %r48, %r16, %r60;
	mul.wide.s32 	%rd65, %r50, 8;
	add.s64 	%rd66, %rd1, %rd65;
	ld.global.f64 	%fd38, [%rd66];
	add.f64 	%fd39, %fd37, %fd38;
	st.global.f64 	[%rd66], %fd39;
	ld.global.u32 	%r51, [%rd3];
	ld.global.f64 	%fd40, [%rd64+8];
	mul.lo.s32 	%r52, %r51, %r16;
	cvt.s64.s32 	%rd67, %r52;
	cvt.u64.u32 	%rd68, %r60;
	add.s64 	%rd69, %rd67, %rd68;
	shl.b64 	%rd70, %rd69, 3;
	add.s64 	%rd71, %rd1, %rd70;
	ld.global.f64 	%fd41, [%rd71+8];
	add.f64 	%fd42, %fd40, %fd41;
	st.global.f64 	[%rd71+8], %fd42;
	add.s32 	%r60, %r60, 2;
$L__BB3_10:
	and.b32  	%r53, %r16, 1;
	setp.eq.b32 	%p10, %r53, 1;
	not.pred 	%p11, %p10;
	@%p11 bra 	$L__BB3_12;
	ld.global.u32 	%r54, [%rd3];
	add.s32 	%r55, %r60, %r2;
	mul.wide.s32 	%rd72, %r55, 8;
	add.s64 	%rd73, %rd2, %rd72;
	ld.global.f64 	%fd43, [%rd73];
	mad.lo.s32 	%r56, %r54, %r16, %r60;
	mul.wide.s32 	%rd74, %r56, 8;
	add.s64 	%rd75, %rd1, %rd74;
	ld.global.f64 	%fd44, [%rd75];
	add.f64 	%fd45, %fd43, %fd44;
	st.global.f64 	[%rd75], %fd45;
$L__BB3_12:
	ret;

}
	// .globl	_Z22dvc_ScaLBL_D3Q7_UnpackiPiiiPdS0_i
.visible .entry _Z22dvc_ScaLBL_D3Q7_UnpackiPiiiPdS0_i(
	.param .u32 _Z22dvc_ScaLBL_D3Q7_UnpackiPiiiPdS0_i_param_0,
	.param .u64 .ptr .align 1 _Z22dvc_ScaLBL_D3Q7_UnpackiPiiiPdS0_i_param_1,
	.param .u32 _Z22dvc_ScaLBL_D3Q7_UnpackiPiiiPdS0_i_param_2,
	.param .u32 _Z22dvc_ScaLBL_D3Q7_UnpackiPiiiPdS0_i_param_3,
	.param .u64 .ptr .align 1 _Z22dvc_ScaLBL_D3Q7_UnpackiPiiiPdS0_i_param_4,
	.param .u64 .ptr .align 1 _Z22dvc_ScaLBL_D3Q7_UnpackiPiiiPdS0_i_param_5,
	.param .u32 _Z22dvc_ScaLBL_D3Q7_UnpackiPiiiPdS0_i_param_6
)
{
	.reg .pred 	%p<3>;
	.reg .b32 	%r<12>;
	.reg .b64 	%rd<13>;
	.reg .b64 	%fd<2>;

	ld.param.u32 	%r3, [_Z22dvc_ScaLBL_D3Q7_UnpackiPiiiPdS0_i_param_0];
	ld.param.u64 	%rd1, [_Z22dvc_ScaLBL_D3Q7_UnpackiPiiiPdS0_i_param_1];
	ld.param.u32 	%r4, [_Z22dvc_ScaLBL_D3Q7_UnpackiPiiiPdS0_i_param_2];
	ld.param.u32 	%r6, [_Z22dvc_ScaLBL_D3Q7_UnpackiPiiiPdS0_i_param_3];
	ld.param.u64 	%rd2, [_Z22dvc_ScaLBL_D3Q7_UnpackiPiiiPdS0_i_param_4];
	ld.param.u64 	%rd3, [_Z22dvc_ScaLBL_D3Q7_UnpackiPiiiPdS0_i_param_5];
	ld.param.u32 	%r5, [_Z22dvc_ScaLBL_D3Q7_UnpackiPiiiPdS0_i_param_6];
	mov.u32 	%r7, %ctaid.x;
	mov.u32 	%r8, %ntid.x;
	mov.u32 	%r9, %tid.x;
	mad.lo.s32 	%r1, %r7, %r8, %r9;
	setp.ge.s32 	%p1, %r1, %r6;
	@%p1 bra 	$L__BB4_3;
	cvta.to.global.u64 	%rd4, %rd1;
	mul.wide.s32 	%rd5, %r1, 4;
	add.s64 	%rd6, %rd4, %rd5;
	ld.global.u32 	%r2, [%rd6];
	setp.lt.s32 	%p2, %r2, 0;
	@%p2 bra 	$L__BB4_3;
	add.s32 	%r10, %r4, %r1;
	cvta.to.global.u64 	%rd7, %rd2;
	mul.wide.s32 	%rd8, %r10, 8;
	add.s64 	%rd9, %rd7, %rd8;
	ld.global.f64 	%fd1, [%rd9];
	mad.lo.s32 	%r11, %r5, %r3, %r2;
	cvta.to.global.u64 	%rd10, %rd3;
	mul.wide.s32 	%rd11, %r11, 8;
	add.s64 	%rd12, %rd10, %rd11;
	st.global.f64 	[%rd12], %fd1;
$L__BB4_3:
	ret;

}


// ===== COMPILED SASS (sm_100) =====

	.target	sm_100

	.elftype	@"ET_EXEC"


//--------------------- .note.nv.tkinfo           --------------------------
	.section	.note.nv.tkinfo,"",@"SHT_NOTE"
	.sectionflags	@"SHF_NOTE_NV_TKINFO"
	.tkinfo
        /*0018*/ 	.word	0x00000002
        /*0030*/ 	.string	""
        /*0030*/ 	.string	"ptxas"
        /*0030*/ 	.string	"Cuda compilation tools, release 13.0, V13.0.88"
        /*0030*/ 	.string	"Build cuda_13.0.r13.0/compiler.36424714_0"
        /*0030*/ 	.string	"-arch sm_100 -m 64 "



//--------------------- .note.nv.cuinfo           --------------------------
	.section	.note.nv.cuinfo,"",@"SHT_NOTE"
	.sectionflags	@"SHF_NOTE_NV_CUINFO"
        /*0018*/ 	.short	0x0002
        /*001a*/ 	.short	0x0064
        /*001c*/ 	.short	0x0082
	.zero		2


//--------------------- .nv.info                  --------------------------
	.section	.nv.info,"",@"SHT_CUDA_INFO"
	.align	4


	//----- nvinfo : EIATTR_REGCOUNT
	.align		4
        /*0000*/ 	.byte	0x04, 0x2f
        /*0002*/ 	.short	(.L_1 - .L_0)
	.align		4
.L_0:
        /*0004*/ 	.word	index@(_Z22dvc_ScaLBL_Scalar_PackPiiPdS0_i)
        /*0008*/ 	.word	0x0000000c


	//----- nvinfo : EIATTR_FRAME_SIZE
	.align		4
.L_1:
        /*000c*/ 	.byte	0x04, 0x11
        /*000e*/ 	.short	(.L_3 - .L_2)
	.align		4
.L_2:
        /*0010*/ 	.word	index@(_Z22dvc_ScaLBL_Scalar_PackPiiPdS0_i)
        /*0014*/ 	.word	0x00000000


	//----- nvinfo : EIATTR_REGCOUNT
	.align		4
.L_3:
        /*0018*/ 	.byte	0x04, 0x2f
        /*001a*/ 	.short	(.L_5 - .L_4)
	.align		4
.L_4:
        /*001c*/ 	.word	index@(_Z24dvc_ScaLBL_Scalar_UnpackPiiPdS0_i)
        /*0020*/ 	.word	0x0000000a


	//----- nvinfo : EIATTR_FRAME_SIZE
	.align		4
.L_5:
        /*0024*/ 	.byte	0x04, 0x11
        /*0026*/ 	.short	(.L_7 - .L_6)
	.align		4
.L_6:
        /*0028*/ 	.word	index@(_Z24dvc_ScaLBL_Scalar_UnpackPiiPdS0_i)
        /*002c*/ 	.word	0x00000000


	//----- nvinfo : EIATTR_REGCOUNT
	.align		4
.L_7:
        /*0030*/ 	.byte	0x04, 0x2f
        /*0032*/ 	.short	(.L_9 - .L_8)
	.align		4
.L_8:
        /*0034*/ 	.word	index@(_Z22dvc_ScaLBL_PackDenD3Q7PiiPdiS0_i)
        /*0038*/ 	.word	0x00000015


	//----- nvinfo : EIATTR_FRAME_SIZE
	.align		4
.L_9:
        /*003c*/ 	.byte	0x04, 0x11
        /*003e*/ 	.short	(.L_11 - .L_10)
	.align		4
.L_10:
        /*0040*/ 	.word	index@(_Z22dvc_ScaLBL_PackDenD3Q7PiiPdiS0_i)
        /*0044*/ 	.word	0x00000000


	//----- nvinfo : EIATTR_REGCOUNT
	.align		4
.L_11:
        /*0048*/ 	.byte	0x04, 0x2f
        /*004a*/ 	.short	(.L_13 - .L_12)
	.align		4
.L_12:
        /*004c*/ 	.word	index@(_Z24dvc_ScaLBL_UnpackDenD3Q7PiiPdiS0_i)
        /*0050*/ 	.word	0x00000017


	//----- nvinfo : EIATTR_FRAME_SIZE
	.align		4
.L_13:
        /*0054*/ 	.byte	0x04, 0x11
        /*0056*/ 	.short	(.L_15 - .L_14)
	.align		4
.L_14:
        /*0058*/ 	.word	index@(_Z24dvc_ScaLBL_UnpackDenD3Q7PiiPdiS0_i)
        /*005c*/ 	.word	0x00000000


	//----- nvinfo : EIATTR_REGCOUNT
	.align		4
.L_15:
        /*0060*/ 	.byte	0x04, 0x2f
        /*0062*/ 	.short	(.L_17 - .L_16)
	.align		4
.L_16:
        /*0064*/ 	.word	index@(_Z22dvc_ScaLBL_D3Q7_UnpackiPiiiPdS0_i)
        /*0068*/ 	.word	0x0000000a


	//----- nvinfo : EIATTR_FRAME_SIZE
	.align		4
.L_17:
        /*006c*/ 	.byte	0x04, 0x11
        /*006e*/ 	.short	(.L_19 - .L_18)
	.align		4
.L_18:
        /*0070*/ 	.word	index@(_Z22dvc_ScaLBL_D3Q7_UnpackiPiiiPdS0_i)
        /*0074*/ 	.word	0x00000000


	//----- nvinfo : EIATTR_MIN_STACK_SIZE
	.align		4
.L_19:
        /*0078*/ 	.byte	0x04, 0x12
        /*007a*/ 	.short	(.L_21 - .L_20)
	.align		4
.L_20:
        /*007c*/ 	.word	index@(_Z22dvc_ScaLBL_D3Q7_UnpackiPiiiPdS0_i)
        /*0080*/ 	.word	0x00000000


	//----- nvinfo : EIATTR_MIN_STACK_SIZE
	.align		4
.L_21:
        /*0084*/ 	.byte	0x04, 0x12
        /*0086*/ 	.short	(.L_23 - .L_22)
	.align		4
.L_22:
        /*0088*/ 	.word	index@(_Z24dvc_ScaLBL_UnpackDenD3Q7PiiPdiS0_i)
        /*008c*/ 	.word	0x00000000


	//----- nvinfo : EIATTR_MIN_STACK_SIZE
	.align		4
.L_23:
        /*0090*/ 	.byte	0x04, 0x12
        /*0092*/ 	.short	(.L_25 - .L_24)
	.align		4
.L_24:
        /*0094*/ 	.word	index@(_Z22dvc_ScaLBL_PackDenD3Q7PiiPdiS0_i)
        /*0098*/ 	.word	0x00000000


	//----- nvinfo : EIATTR_MIN_STACK_SIZE
	.align		4
.L_25:
        /*009c*/ 	.byte	0x04, 0x12
        /*009e*/ 	.short	(.L_27 - .L_26)
	.align		4
.L_26:
        /*00a0*/ 	.word	index@(_Z24dvc_ScaLBL_Scalar_UnpackPiiPdS0_i)
        /*00a4*/ 	.word	0x00000000


	//----- nvinfo : EIATTR_MIN_STACK_SIZE
	.align		4
.L_27:
        /*00a8*/ 	.byte	0x04, 0x12
        /*00aa*/ 	.short	(.L_29 - .L_28)
	.align		4
.L_28:
        /*00ac*/ 	.word	index@(_Z22dvc_ScaLBL_Scalar_PackPiiPdS0_i)
        /*00b0*/ 	.word	0x00000000
.L_29:


//--------------------- .nv.compat                --------------------------
	.section	.nv.compat,"",@"SHT_CUDA_COMPAT_INFO"
	.align	4
        /*0000*/ 	.byte	0x02, 0x09, 0x00, 0x00, 0x02, 0x02, 0x01, 0x00, 0x02, 0x05, 0x05, 0x00, 0x03, 0x07, 0x01, 0x01
        /*0010*/ 	.byte	0x02, 0x03, 0x00, 0x00, 0x02, 0x06, 0x01, 0x00, 0x04, 0x0b, 0x08, 0x00, 0x01, 0x00, 0x00, 0x00
        /*0020*/ 	.byte	0x00, 0x00, 0x00, 0x00


//--------------------- .nv.info._Z22dvc_ScaLBL_D3Q7_UnpackiPiiiPdS0_i --------------------------
	.section	.nv.info._Z22dvc_ScaLBL_D3Q7_UnpackiPiiiPdS0_i,"",@"SHT_CUDA_INFO"
	.sectionflags	@""
	.align	4


	//----- nvinfo : EIATTR_CUDA_API_VERSION
	.align		4
        /*0000*/ 	.byte	0x04, 0x37
        /*0002*/ 	.short	(.L_31 - .L_30)
.L_30:
        /*0004*/ 	.word	0x00000082


	//----- nvinfo : EIATTR_KPARAM_INFO
	.align		4
.L_31:
        /*0008*/ 	.byte	0x04, 0x17
        /*000a*/ 	.short	(.L_33 - .L_32)
.L_32:
        /*000c*/ 	.word	0x00000000
        /*0010*/ 	.short	0x0006
        /*0012*/ 	.short	0x0028
        /*0014*/ 	.byte	0x00, 0xf0, 0x11, 0x00


	//----- nvinfo : EIATTR_KPARAM_INFO
	.align		4
.L_33:
        /*0018*/ 	.byte	0x04, 0x17
        /*001a*/ 	.short	(.L_35 - .L_34)
.L_34:
        /*001c*/ 	.word	0x00000000
        /*0020*/ 	.short	0x0005
        /*0022*/ 	.short	0x0020
        /*0024*/ 	.byte	0x00, 0xf5, 0x21, 0x00


	//----- nvinfo : EIATTR_KPARAM_INFO
	.align		4
.L_35:
        /*0028*/ 	.byte	0x04, 0x17
        /*002a*/ 	.short	(.L_37 - .L_36)
.L_36:
        /*002c*/ 	.word	0x00000000
        /*0030*/ 	.short	0x0004
        /*0032*/ 	.short	0x0018
        /*0034*/ 	.byte	0x00, 0xf5, 0x21, 0x00


	//----- nvinfo : EIATTR_KPARAM_INFO
	.align		4
.L_37:
        /*0038*/ 	.byte	0x04, 0x17
        /*003a*/ 	.short	(.L_39 - .L_38)
.L_38:
        /*003c*/ 	.word	0x00000000
        /*0040*/ 	.short	0x0003
        /*0042*/ 	.short	0x0014
        /*0044*/ 	.byte	0x00, 0xf0, 0x11, 0x00


	//----- nvinfo : EIATTR_KPARAM_INFO
	.align		4
.L_39:
        /*0048*/ 	.byte	0x04, 0x17
        /*004a*/ 	.short	(.L_41 - .L_40)
.L_40:
        /*004c*/ 	.word	0x00000000
        /*0050*/ 	.short	0x0002
        /*0052*/ 	.short	0x0010
        /*0054*/ 	.byte	0x00, 0xf0, 0x11, 0x00


	//----- nvinfo : EIATTR_KPARAM_INFO
	.align		4
.L_41:
        /*0058*/ 	.byte	0x04, 0x17
        /*005a*/ 	.short	(.L_43 - .L_42)
.L_42:
        /*005c*/ 	.word	0x00000000
        /*0060*/ 	.short	0x0001
        /*0062*/ 	.short	0x0008
        /*0064*/ 	.byte	0x00, 0xf5, 0x21, 0x00


	//----- nvinfo : EIATTR_KPARAM_INFO
	.align		4
.L_43:
        /*0068*/ 	.byte	0x04, 0x17
        /*006a*/ 	.short	(.L_45 - .L_44)
.L_44:
        /*006c*/ 	.word	0x00000000
        /*0070*/ 	.short	0x0000
        /*0072*/ 	.short	0x0000
        /*0074*/ 	.byte	0x00, 0xf0, 0x11, 0x00


	//----- nvinfo : EIATTR_SPARSE_MMA_MASK
	.align		4
.L_45:
        /*0078*/ 	.byte	0x03, 0x50
        /*007a*/ 	.short	0x0000


	//----- nvinfo : EIATTR_MAXREG_COUNT
	.align		4
        /*007c*/ 	.byte	0x03, 0x1b
        /*007e*/ 	.short	0x00ff


	//----- nvinfo : EIATTR_MERCURY_ISA_VERSION
	.align		4
        /*0080*/ 	.byte	0x03, 0x5f
        /*0082*/ 	.short	0x0101


	//----- nvinfo : EIATTR_VRC_CTA_INIT_COUNT
	.align		4
        /*0084*/ 	.byte	0x02, 0x4a
	.zero		1
	.zero		1


	//----- nvinfo : EIATTR_EXIT_INSTR_OFFSETS
	.align		4
        /*0088*/ 	.byte	0x04, 0x1c
        /*008a*/ 	.short	(.L_47 - .L_46)


	//   ....[0]....
.L_46:
        /*008c*/ 	.word	0x00000070


	//   ....[1]....
        /*0090*/ 	.word	0x000000d0


	//   ....[2]....
        /*0094*/ 	.word	0x00000190


	//----- nvinfo : EIATTR_CBANK_PARAM_SIZE
	.align		4
.L_47:
        /*0098*/ 	.byte	0x03, 0x19
        /*009a*/ 	.short	0x002c


	//----- nvinfo : EIATTR_PARAM_CBANK
	.align		4
        /*009c*/ 	.byte	0x04, 0x0a
        /*009e*/ 	.short	(.L_49 - .L_48)
	.align		4
.L_48:
        /*00a0*/ 	.word	index@(.nv.constant0._Z22dvc_ScaLBL_D3Q7_UnpackiPiiiPdS0_i)
        /*00a4*/ 	.short	0x0380
        /*00a6*/ 	.short	0x002c


	//----- nvinfo : EIATTR_SW_WAR
	.align		4
.L_49:
        /*00a8*/ 	.byte	0x04, 0x36
        /*00aa*/ 	.short	(.L_51 - .L_50)
.L_50:
        /*00ac*/ 	.word	0x00000008
.L_51:


//--------------------- .nv.info._Z24dvc_ScaLBL_UnpackDenD3Q7PiiPdiS0_i --------------------------
	.section	.nv.info._Z24dvc_ScaLBL_UnpackDenD3Q7PiiPdiS0_i,"",@"SHT_CUDA_INFO"
	.sectionflags	@""
	.align	4


	//----- nvinfo : EIATTR_CUDA_API_VERSION
	.align		4
        /*0000*/ 	.byte	0x04, 0x37
        /*0002*/ 	.short	(.L_53 - .L_52)
.L_52:
        /*0004*/ 	.word	0x00000082


	//----- nvinfo : EIATTR_KPARAM_INFO
	.align		4
.L_53:
        /*0008*/ 	.byte	0x04, 0x17
        /*000a*/ 	.short	(.L_55 - .L_54)
.L_54:
        /*000c*/ 	.word	0x00000000
        /*0010*/ 	.short	0x0005
        /*0012*/ 	.short	0x0028
        /*0014*/ 	.byte	0x00, 0xf0, 0x11, 0x00


	//----- nvinfo : EIATTR_KPARAM_INFO
	.align		4
.L_55:
        /*0018*/ 	.byte	0x04, 0x17
        /*001a*/ 	.short	(.L_57 - .L_56)
.L_56:
        /*001c*/ 	.word	0x00000000
        /*0020*/ 	.short	0x0004
        /*0022*/ 	.short	0x0020
        /*0024*/ 	.byte	0x00, 0xf5, 0x21, 0x00


	//----- nvinfo : EIATTR_KPARAM_INFO
	.align		4
.L_57:
        /*0028*/ 	.byte	0x04, 0x17
        /*002a*/ 	.short	(.L_59 - .L_58)
.L_58:
        /*002c*/ 	.word	0x00000000
        /*0030*/ 	.short	0x0003
        /*0032*/ 	.short	0x0018
        /*0034*/ 	.byte	0x00, 0xf0, 0x11, 0x00


	//----- nvinfo : EIATTR_KPARAM_INFO
	.align		4
.L_59:
        /*0038*/ 	.byte	0x04, 0x17
        /*003a*/ 	.short	(.L_61 - .L_60)
.L_60:
        /*003c*/ 	.word	0x00000000
        /*0040*/ 	.short	0x0002
        /*0042*/ 	.short	0x0010
        /*0044*/ 	.byte	0x00, 0xf5, 0x21, 0x00


	//----- nvinfo : EIATTR_KPARAM_INFO
	.align		4
.L_61:
        /*0048*/ 	.byte	0x04, 0x17
        /*004a*/ 	.short	(.L_63 - .L_62)
.L_62:
        /*004c*/ 	.word	0x00000000
        /*0050*/ 	.short	0x0001
        /*0052*/ 	.short	0x0008
        /*0054*/ 	.byte	0x00, 0xf0, 0x11, 0x00


	//----- nvinfo : EIATTR_KPARAM_INFO
	.align		4
.L_63:
        /*0058*/ 	.byte	0x04, 0x17
        /*005a*/ 	.short	(.L_65 - .L_64)
.L_64:
        /*005c*/ 	.word	0x00000000
        /*0060*/ 	.short	0x0000
        /*0062*/ 	.short	0x0000
        /*0064*/ 	.byte	0x00, 0xf5, 0x21, 0x00


	//----- nvinfo : EIATTR_SPARSE_MMA_MASK
	.align		4
.L_65:
        /*0068*/ 	.byte	0x03, 0x50
        /*006a*/ 	.short	0x0000


	//----- nvinfo : EIATTR_MAXREG_COUNT
	.align		4
        /*006c*/ 	.byte	0x03, 0x1b
        /*006e*/ 	.short	0x00ff


	//----- nvinfo : EIATTR_MERCURY_ISA_VERSION
	.align		4
        /*0070*/ 	.byte	0x03, 0x5f
        /*0072*/ 	.short	0x0101


	//----- nvinfo : EIATTR_VRC_CTA_INIT_COUNT
	.align		4
        /*0074*/ 	.byte	0x02, 0x4a
	.zero		1
	.zero		1


	//----- nvinfo : EIATTR_EXIT_INSTR_OFFSETS
	.align		4
        /*0078*/ 	.byte	0x04, 0x1c
        /*007a*/ 	.short	(.L_67 - .L_66)


	//   ....[0]....
.L_66:
        /*007c*/ 	.word	0x00000090


	//   ....[1]....
        /*0080*/ 	.word	0x00000760


	//   ....[2]....
        /*0084*/ 	.word	0x00000a60


	//   ....[3]....
        /*0088*/ 	.word	0x00000c20


	//   ....[4]....
        /*008c*/ 	.word	0x00000ce0


	//----- nvinfo : EIATTR_CBANK_PARAM_SIZE
	.align		4
.L_67:
        /*0090*/ 	.byte	0x03, 0x19
        /*0092*/ 	.short	0x002c


	//----- nvinfo : EIATTR_PARAM_CBANK
	.align		4
        /*0094*/ 	.byte	0x04, 0x0a
        /*0096*/ 	.short	(.L_69 - .L_68)
	.align		4
.L_68:
        /*0098*/ 	.word	index@(.nv.constant0._Z24dvc_ScaLBL_UnpackDenD3Q7PiiPdiS0_i)
        /*009c*/ 	.short	0x0380
        /*009e*/ 	.short	0x002c


	//----- nvinfo : EIATTR_SW_WAR
	.align		4
.L_69:
        /*00a0*/ 	.byte	0x04, 0x36
        /*00a2*/ 	.short	(.L_71 - .L_70)
.L_70:
        /*00a4*/ 	.word	0x00000008
.L_71:


//--------------------- .nv.info._Z22dvc_ScaLBL_PackDenD3Q7PiiPdiS0_i --------------------------
	.section	.nv.info._Z22dvc_ScaLBL_PackDenD3Q7PiiPdiS0_i,"",@"SHT_CUDA_INFO"
	.sectionflags	@""
	.align	4


	//----- nvinfo : EIATTR_CUDA_API_VERSION
	.align		4
        /*0000*/ 	.byte	0x04, 0x37
        /*0002*/ 	.short	(.L_73 - .L_72)
.L_72:
        /*0004*/ 	.word	0x00000082


	//----- nvinfo : EIATTR_KPARAM_INFO
	.align		4
.L_73:
        /*0008*/ 	.byte	0x04, 0x17
        /*000a*/ 	.short	(.L_75 - .L_74)
.L_74:
        /*000c*/ 	.word	0x00000000
        /*0010*/ 	.short	0x0005
        /*0012*/ 	.short	0x0028
        /*0014*/ 	.byte	0x00, 0xf0, 0x11, 0x00


	//----- nvinfo : EIATTR_KPARAM_INFO
	.align		4
.L_75:
        /*0018*/ 	.byte	0x04, 0x17
        /*001a*/ 	.short	(.L_77 - .L_76)
.L_76:
        /*001c*/ 	.word	0x00000000
        /*0020*/ 	.short	0x0004
        /*0022*/ 	.short	0x0020
        /*0024*/ 	.byte	0x00, 0xf5, 0x21, 0x00


	//----- nvinfo : EIATTR_KPARAM_INFO
	.align		4
.L_77:
        /*0028*/ 	.byte	0x04, 0x17
        /*002a*/ 	.short	(.L_79 - .L_78)
.L_78:
        /*002c*/ 	.word	0x00000000
        /*0030*/ 	.short	0x0003
        /*0032*/ 	.short	0x0018
        /*0034*/ 	.byte	0x00, 0xf0, 0x11, 0x00


	//----- nvinfo : EIATTR_KPARAM_INFO
	.align		4
.L_79:
        /*0038*/ 	.byte	0x04, 0x17
        /*003a*/ 	.short	(.L_81 - .L_80)
.L_80:
        /*003c*/ 	.word	0x00000000
        /*0040*/ 	.short	0x0002
        /*0042*/ 	.short	0x0010
        /*0044*/ 	.byte	0x00, 0xf5, 0x21, 0x00


	//----- nvinfo : EIATTR_KPARAM_INFO
	.align		4
.L_81:
        /*0048*/ 	.byte	0x04, 0x17
        /*004a*/ 	.short	(.L_83 - .L_82)
.L_82:
        /*004c*/ 	.word	0x00000000
        /*0050*/ 	.short	0x0001
        /*0052*/ 	.short	0x0008
        /*0054*/ 	.byte	0x00, 0xf0, 0x11, 0x00


	//----- nvinfo : EIATTR_KPARAM_INFO
	.align		4
.L_83:
        /*0058*/ 	.byte	0x04, 0x17
        /*005a*/ 	.short	(.L_85 - .L_84)
.L_84:
        /*005c*/ 	.word	0x00000000
        /*0060*/ 	.short	0x0000
        /*0062*/ 	.short	0x0000
        /*0064*/ 	.byte	0x00, 0xf5, 0x21, 0x00


	//----- nvinfo : EIATTR_SPARSE_MMA_MASK
	.align		4
.L_85:
        /*0068*/ 	.byte	0x03, 0x50
        /*006a*/ 	.short	0x0000


	//----- nvinfo : EIATTR_MAXREG_COUNT
	.align		4
        /*006c*/ 	.byte	0x03, 0x1b
        /*006e*/ 	.short	0x00ff


	//----- nvinfo : EIATTR_MERCURY_ISA_VERSION
	.align		4
        /*0070*/ 	.byte	0x03, 0x5f
        /*0072*/ 	.short	0x0101


	//----- nvinfo : EIATTR_VRC_CTA_INIT_COUNT
	.align		4
        /*0074*/ 	.byte	0x02, 0x4a
	.zero		1
	.zero		1


	//----- nvinfo : EIATTR_EXIT_INSTR_OFFSETS
	.align		4
        /*0078*/ 	.byte	0x04, 0x1c
        /*007a*/ 	.short	(.L_87 - .L_86)


	//   ....[0]....
.L_86:
        /*007c*/ 	.word	0x00000090


	//   ....[1]....
        /*0080*/ 	.word	0x000006e0


	//   ....[2]....
        /*0084*/ 	.word	0x000009a0


	//   ....[3]....
        /*0088*/ 	.word	0x00000b40


	//   ....[4]....
        /*008c*/ 	.word	0x00000bf0


	//----- nvinfo : EIATTR_CBANK_PARAM_SIZE
	.align		4
.L_87:
        /*0090*/ 	.byte	0x03, 0x19
        /*0092*/ 	.short	0x002c


	//----- nvinfo : EIATTR_PARAM_CBANK
	.align		4
        /*0094*/ 	.byte	0x04, 0x0a
        /*0096*/ 	.short	(.L_89 - .L_88)
	.align		4
.L_88:
        /*0098*/ 	.word	index@(.nv.constant0._Z22dvc_ScaLBL_PackDenD3Q7PiiPdiS0_i)
        /*009c*/ 	.short	0x0380
        /*009e*/ 	.short	0x002c


	//----- nvinfo : EIATTR_SW_WAR
	.align		4
.L_89:
        /*00a0*/ 	.byte	0x04, 0x36
        /*00a2*/ 	.short	(.L_91 - .L_90)
.L_90:
        /*00a4*/ 	.word	0x00000008
.L_91:


//--------------------- .nv.info._Z24dvc_ScaLBL_Scalar_UnpackPiiPdS0_i --------------------------
	.section	.nv.info._Z24dvc_ScaLBL_Scalar_UnpackPiiPdS0_i,"",@"SHT_CUDA_INFO"
	.sectionflags	@""
	.align	4


	//----- nvinfo : EIATTR_CUDA_API_VERSION
	.align		4
        /*0000*/ 	.byte	0x04, 0x37
        /*0002*/ 	.short	(.L_93 - .L_92)
.L_92:
        /*0004*/ 	.word	0x00000082


	//----- nvinfo : EIATTR_KPARAM_INFO
	.align		4
.L_93:
        /*0008*/ 	.byte	0x04, 0x17
        /*000a*/ 	.short	(.L_95 - .L_94)
.L_94:
        /*000c*/ 	.word	0x00000000
        /*0010*/ 	.short	0x0004
        /*0012*/ 	.short	0x0020
        /*0014*/ 	.byte	0x00, 0xf0, 0x11, 0x00


	//----- nvinfo : EIATTR_KPARAM_INFO
	.align		4
.L_95:
        /*0018*/ 	.byte	0x04, 0x17
        /*001a*/ 	.short	(.L_97 - .L_96)
.L_96:
        /*001c*/ 	.word	0x00000000
        /*0020*/ 	.short	0x0003
        /*0022*/ 	.short	0x0018
        /*0024*/ 	.byte	0x00, 0xf5, 0x21, 0x00


	//----- nvinfo : EIATTR_KPARAM_INFO
	.align		4
.L_97:
        /*0028*/ 	.byte	0x04, 0x17
        /*002a*/ 	.short	(.L_99 - .L_98)
.L_98:
        /*002c*/ 	.word	0x00000000
        /*0030*/ 	.short	0x0002
        /*0032*/ 	.short	0x0010
        /*0034*/ 	.byte	0x00, 0xf5, 0x21, 0x00


	//----- nvinfo : EIATTR_KPARAM_INFO
	.align		4
.L_99:
        /*0038*/ 	.byte	0x04, 0x17
        /*003a*/ 	.short	(.L_101 - .L_100)
.L_100:
        /*003c*/ 	.word	0x00000000
        /*0040*/ 	.short	0x0001
        /*0042*/ 	.short	0x0008
        /*0044*/ 	.byte	0x00, 0xf0, 0x11, 0x00


	//----- nvinfo : EIATTR_KPARAM_INFO
	.align		4
.L_101:
        /*0048*/ 	.byte	0x04, 0x17
        /*004a*/ 	.short	(.L_103 - .L_102)
.L_102:
        /*004c*/ 	.word	0x00000000
        /*0050*/ 	.short	0x0000
        /*0052*/ 	.short	0x0000
        /*0054*/ 	.byte	0x00, 0xf5, 0x21, 0x00


	//----- nvinfo : EIATTR_SPARSE_MMA_MASK
	.align		4
.L_103:
        /*0058*/ 	.byte	0x03, 0x50
        /*005a*/ 	.short	0x0000


	//----- nvinfo : EIATTR_MAXREG_COUNT
	.align		4
        /*005c*/ 	.byte	0x03, 0x1b
        /*005e*/ 	.short	0x00ff


	//----- nvinfo : EIATTR_MERCURY_ISA_VERSION
	.align		4
        /*0060*/ 	.byte	0x03, 0x5f
        /*0062*/ 	.short	0x0101


	//----- nvinfo : EIATTR_VRC_CTA_INIT_COUNT
	.align		4
        /*0064*/ 	.byte	0x02, 0x4a
	.zero		1
	.zero		1


	//----- nvinfo : EIATTR_EXIT_INSTR_OFFSETS
	.align		4
        /*0068*/ 	.byte	0x04, 0x1c
        /*006a*/ 	.short	(.L_105 - .L_104)


	//   ....[0]....
.L_104:
        /*006c*/ 	.word	0x00000070


	//   ....[1]....
        /*0070*/ 	.word	0x00000120


	//----- nvinfo : EIATTR_CBANK_PARAM_SIZE
	.align		4
.L_105:
        /*0074*/ 	.byte	0x03, 0x19
        /*0076*/ 	.short	0x0024


	//----- nvinfo : EIATTR_PARAM_CBANK
	.align		4
        /*0078*/ 	.byte	0x04, 0x0a
        /*007a*/ 	.short	(.L_107 - .L_106)
	.align		4
.L_106:
        /*007c*/ 	.word	index@(.nv.constant0._Z24dvc_ScaLBL_Scalar_UnpackPiiPdS0_i)
        /*0080*/ 	.short	0x0380
        /*0082*/ 	.short	0x0024


	//----- nvinfo : EIATTR_SW_WAR
	.align		4
.L_107:
        /*0084*/ 	.byte	0x04, 0x36
        /*0086*/ 	.short	(.L_109 - .L_108)
.L_108:
        /*0088*/ 	.word	0x00000008
.L_109:


//--------------------- .nv.info._Z22dvc_ScaLBL_Scalar_PackPiiPdS0_i --------------------------
	.section	.nv.info._Z22dvc_ScaLBL_Scalar_PackPiiPdS0_i,"",@"SHT_CUDA_INFO"
	.sectionflags	@""
	.align	4


	//----- nvinfo : EIATTR_CUDA_API_VERSION
	.align		4
        /*0000*/ 	.byte	0x04, 0x37
        /*0002*/ 	.short	(.L_111 - .L_110)
.L_110:
        /*0004*/ 	.word	0x00000082


	//----- nvinfo : EIATTR_KPARAM_INFO
	.align		4
.L_111:
        /*0008*/ 	.byte	0x04, 0x17
        /*000a*/ 	.short	(.L_113 - .L_112)
.L_112:
        /*000c*/ 	.word	0x00000000
        /*0010*/ 	.short	0x0004
        /*0012*/ 	.short	0x0020
        /*0014*/ 	.byte	0x00, 0xf0, 0x11, 0x00


	//----- nvinfo : EIATTR_KPARAM_INFO
	.align		4
.L_113:
        /*0018*/ 	.byte	0x04, 0x17
        /*001a*/ 	.short	(.L_115 - .L_114)
.L_114:
        /*001c*/ 	.word	0x00000000
        /*0020*/ 	.short	0x0003
        /*0022*/ 	.short	0x0018
        /*0024*/ 	.byte	0x00, 0xf5, 0x21, 0x00


	//----- nvinfo : EIATTR_KPARAM_INFO
	.align		4
.L_115:
        /*0028*/ 	.byte	0x04, 0x17
        /*002a*/ 	.short	(.L_117 - .L_116)
.L_116:
        /*002c*/ 	.word	0x00000000
        /*0030*/ 	.short	0x0002
        /*0032*/ 	.short	0x0010
        /*0034*/ 	.byte	0x00, 0xf5, 0x21, 0x00


	//----- nvinfo : EIATTR_KPARAM_INFO
	.align		4
.L_117:
        /*0038*/ 	.byte	0x04, 0x17
        /*003a*/ 	.short	(.L_119 - .L_118)
.L_118:
        /*003c*/ 	.word	0x00000000
        /*0040*/ 	.short	0x0001
        /*0042*/ 	.short	0x0008
        /*0044*/ 	.byte	0x00, 0xf0, 0x11, 0x00


	//----- nvinfo : EIATTR_KPARAM_INFO
	.align		4
.L_119:
        /*0048*/ 	.byte	0x04, 0x17
        /*004a*/ 	.short	(.L_121 - .L_120)
.L_120:
        /*004c*/ 	.word	0x00000000
        /*0050*/ 	.short	0x0000
        /*0052*/ 	.short	0x0000
        /*0054*/ 	.byte	0x00, 0xf5, 0x21, 0x00


	//----- nvinfo : EIATTR_SPARSE_MMA_MASK
	.align		4
.L_121:
        /*0058*/ 	.byte	0x03, 0x50
        /*005a*/ 	.short	0x0000


	//----- nvinfo : EIATTR_MAXREG_COUNT
	.align		4
        /*005c*/ 	.byte	0x03, 0x1b
        /*005e*/ 	.short	0x00ff


	//----- nvinfo : EIATTR_MERCURY_ISA_VERSION
	.align		4
        /*0060*/ 	.byte	0x03, 0x5f
        /*0062*/ 	.short	0x0101


	//----- nvinfo : EIATTR_VRC_CTA_INIT_COUNT
	.align		4
        /*0064*/ 	.byte	0x02, 0x4a
	.zero		1
	.zero		1


	//----- nvinfo : EIATTR_EXIT_INSTR_OFFSETS
	.align		4
        /*0068*/ 	.byte	0x04, 0x1c
        /*006a*/ 	.short	(.L_123 - .L_122)


	//   ....[0]....
.L_122:
        /*006c*/ 	.word	0x00000070


	//   ....[1]....
        /*0070*/ 	.word	0x00000120


	//----- nvinfo : EIATTR_CBANK_PARAM_SIZE
	.align		4
.L_123:
        /*0074*/ 	.byte	0x03, 0x19
        /*0076*/ 	.short	0x0024


	//----- nvinfo : EIATTR_PARAM_CBANK
	.align		4
        /*0078*/ 	.byte	0x04, 0x0a
        /*007a*/ 	.short	(.L_125 - .L_124)
	.align		4
.L_124:
        /*007c*/ 	.word	index@(.nv.constant0._Z22dvc_ScaLBL_Scalar_PackPiiPdS0_i)
        /*0080*/ 	.short	0x0380
        /*0082*/ 	.short	0x0024


	//----- nvinfo : EIATTR_SW_WAR
	.align		4
.L_125:
        /*0084*/ 	.byte	0x04, 0x36
        /*0086*/ 	.short	(.L_127 - .L_126)
.L_126:
        /*0088*/ 	.word	0x00000008
.L_127:


//--------------------- .nv.callgraph             --------------------------
	.section	.nv.callgraph,"",@"SHT_CUDA_CALLGRAPH"
	.align	4
	.sectionentsize	8
	.align		4
        /*0000*/ 	.word	0x00000000
	.align		4
        /*0004*/ 	.word	0xffffffff
	.align		4
        /*0008*/ 	.word	0x00000000
	.align		4
        /*000c*/ 	.word	0xfffffffe
	.align		4
        /*0010*/ 	.word	0x00000000
	.align		4
        /*0014*/ 	.word	0xfffffffd
	.align		4
        /*0018*/ 	.word	0x00000000
	.align		4
        /*001c*/ 	.word	0xfffffffc


//--------------------- .text._Z22dvc_ScaLBL_D3Q7_UnpackiPiiiPdS0_i --------------------------
	.section	.text._Z22dvc_ScaLBL_D3Q7_UnpackiPiiiPdS0_i,"ax",@progbits
	.align	128
        .global         _Z22dvc_ScaLBL_D3Q7_UnpackiPiiiPdS0_i
        .type           _Z22dvc_ScaLBL_D3Q7_UnpackiPiiiPdS0_i,@function
        .size           _Z22dvc_ScaLBL_D3Q7_UnpackiPiiiPdS0_i,(.L_x_13 - _Z22dvc_ScaLBL_D3Q7_UnpackiPiiiPdS0_i)
        .other          _Z22dvc_ScaLBL_D3Q7_UnpackiPiiiPdS0_i,@"STO_CUDA_ENTRY STV_DEFAULT"
_Z22dvc_ScaLBL_D3Q7_UnpackiPiiiPdS0_i:
.text._Z22dvc_ScaLBL_D3Q7_UnpackiPiiiPdS0_i:
[----:B------:R-:W-:Y:S01]  /*0000*/  LDC R1, c[0x0][0x37c] ;  /* 0x0000df00ff017b82 */ /* 0x000fe20000000800 */
[----:B------:R-:W0:Y:S07]  /*0010*/  S2R R0, SR_TID.X ;  /* 0x0000000000007919 */ /* 0x000e2e0000002100 */
[----:B------:R-:W0:Y:S01]  /*0020*/  S2UR UR4, SR_CTAID.X ;  /* 0x00000000000479c3 */ /* 0x000e220000002500 */
[----:B------:R-:W1:Y:S07]  /*0030*/  LDCU UR5, c[0x0][0x394] ;  /* 0x00007280ff0577ac */ /* 0x000e6e0008000800 */
[----:B------:R-:W0:Y:S02]  /*0040*/  LDC R5, c[0x0][0x360] ;  /* 0x0000d800ff057b82 */ /* 0x000e240000000800 */
[----:B0-----:R-:W-:-:S05]  /*0050*/  IMAD R5, R5, UR4, R0 ;  /* 0x0000000405057c24 */ /* 0x001fca000f8e0200 */
[----:B-1----:R-:W-:-:S13]  /*0060*/  ISETP.GE.AND P0, PT, R5, UR5, PT ;  /* 0x0000000505007c0c */ /* 0x002fda000bf06270 */
[----:B------:R-:W-:Y:S05]  /*0070*/  @P0 EXIT ;  /* 0x000000000000094d */ /* 0x000fea0003800000 */
[----:B------:R-:W0:Y:S01]  /*0080*/  LDC.64 R2, c[0x0][0x388] ;  /* 0x0000e200ff027b82 */ /* 0x000e220000000a00 */
[----:B------:R-:W1:Y:S01]  /*0090*/  LDCU.64 UR4, c[0x0][0x358] ;  /* 0x00006b00ff0477ac */ /* 0x000e620008000a00 */
[----:B0-----:R-:W-:-:S05]  /*00a0*/  IMAD.WIDE R2, R5, 0x4, R2 ;  /* 0x0000000405027825 */ /* 0x001fca00078e0202 */
[----:B-1----:R-:W2:Y:S02]  /*00b0*/  LDG.E R0, desc[UR4][R2.64] ;  /* 0x0000000402007981 */ /* 0x002ea4000c1e1900 */
[----:B--2---:R-:W-:-:S13]  /*00c0*/  ISETP.GE.AND P0, PT, R0, RZ, PT ;  /* 0x000000ff0000720c */ /* 0x004fda0003f06270 */
[----:B------:R-:W-:Y:S05]  /*00d0*/  @!P0 EXIT ;  /* 0x000000000000894d */ /* 0x000fea0003800000 */
[----:B------:R-:W0:Y:S01]  /*00e0*/  LDC.64 R2, c[0x0][0x398] ;  /* 0x0000e600ff027b82 */ /* 0x000e220000000a00 */
[----:B------:R-:W1:Y:S07]  /*00f0*/  LDCU UR6, c[0x0][0x390] ;  /* 0x00007200ff0677ac */ /* 0x000e6e0008000800 */
[----:B------:R-:W2:Y:S01]  /*0100*/  LDC R7, c[0x0][0x380] ;  /* 0x0000e000ff077b82 */ /* 0x000ea20000000800 */
[----:B-1----:R-:W-:Y:S01]  /*0110*/  IADD3 R5, PT, PT, R5, UR6, RZ ;  /* 0x0000000605057c10 */ /* 0x002fe2000fffe0ff */
[----:B------:R-:W2:Y:S04]  /*0120*/  LDCU UR6, c[0x0][0x3a8] ;  /* 0x00007500ff0677ac */ /* 0x000ea80008000800 */
[----:B0-----:R-:W-:-:S02]  /*0130*/  IMAD.WIDE R2, R5, 0x8, R2 ;  /* 0x0000000805027825 */ /* 0x001fc400078e0202 */
[----:B------:R-:W0:Y:S04]  /*0140*/  LDC.64 R4, c[0x0][0x3a0] ;  /* 0x0000e800ff047b82 */ /* 0x000e280000000a00 */
[----:B------:R-:W3:Y:S01]  /*0150*/  LDG.E.64 R2, desc[UR4][R2.64] ;  /* 0x0000000402027981 */ /* 0x000ee2000c1e1b00 */
[----:B--2---:R-:W-:-:S04]  /*0160*/  IMAD R7, R7, UR6, R0 ;  /* 0x0000000607077c24 */ /* 0x004fc8000f8e0200 */
[----:B0-----:R-:W-:-:S05]  /*0170*/  IMAD.WIDE R4, R7, 0x8, R4 ;  /* 0x0000000807047825 */ /* 0x001fca00078e0204 */
[----:B---3--:R-:W-:Y:S01]  /*0180*/  STG.E.64 desc[UR4][R4.64], R2 ;  /* 0x0000000204007986 */ /* 0x008fe2000c101b04 */
[----:B------:R-:W-:Y:S05]  /*0190*/  EXIT ;  /* 0x000000000000794d */ /* 0x000fea0003800000 */
.L_x_0:
[----:B------:R-:W-:-:S00]  /*01a0*/  BRA `(.L_x_0) ;  /* 0xfffffffc00fc7947 */ /* 0x000fc0000383ffff */
[----:B------:R-:W-:-:S00]  /*01b0*/  NOP ;  /* 0x0000000000007918 */ /* 0x000fc00000000000 */
        /* <DEDUP_REMOVED lines=12> */
.L_x_13:


//--------------------- .text._Z24dvc_ScaLBL_UnpackDenD3Q7PiiPdiS0_i --------------------------
	.section	.text._Z24dvc_ScaLBL_UnpackDenD3Q7PiiPdiS0_i,"ax",@progbits
	.align	128
        .global         _Z24dvc_ScaLBL_UnpackDenD3Q7PiiPdiS0_i
        .type           _Z24dvc_ScaLBL_UnpackDenD3Q7PiiPdiS0_i,@function
        .size           _Z24dvc_ScaLBL_UnpackDenD3Q7PiiPdiS0_i,(.L_x_14 - _Z24dvc_ScaLBL_UnpackDenD3Q7PiiPdiS0_i)
        .other          _Z24dvc_ScaLBL_UnpackDenD3Q7PiiPdiS0_i,@"STO_CUDA_ENTRY STV_DEFAULT"
_Z24dvc_ScaLBL_UnpackDenD3Q7PiiPdiS0_i:
.text._Z24dvc_ScaLBL_UnpackDenD3Q7PiiPdiS0_i:
[----:B------:R-:W-:Y:S01]  /*0000*/  LDC R1, c[0x0][0x37c] ;  /* 0x0000df00ff017b82 */ /* 0x000fe20000000800 */
[----:B------:R-:W0:Y:S07]  /*0010*/  S2R R2, SR_TID.X ;  /* 0x0000000000027919 */ /* 0x000e2e0000002100 */
[----:B------:R-:W0:Y:S01]  /*0020*/  S2UR UR4, SR_CTAID.X ;  /* 0x00000000000479c3 */ /* 0x000e220000002500 */
[----:B------:R-:W1:Y:S07]  /*0030*/  LDCU UR5, c[0x0][0x388] ;  /* 0x00007100ff0577ac */ /* 0x000e6e0008000800 */
[----:B------:R-:W0:Y:S08]  /*0040*/  LDC R5, c[0x0][0x360] ;  /* 0x0000d800ff057b82 */ /* 0x000e300000000800 */
[----:B------:R-:W2:Y:S01]  /*0050*/  LDC R0, c[0x0][0x398] ;  /* 0x0000e600ff007b82 */ /* 0x000ea20000000800 */
[----:B0-----:R-:W-:Y:S01]  /*0060*/  IMAD R5, R5, UR4, R2 ;  /* 0x0000000405057c24 */ /* 0x001fe2000f8e0202 */
[----:B--2---:R-:W-:-:S04]  /*0070*/  ISETP.GE.AND P0, PT, R0, 0x1, PT ;  /* 0x000000010000780c */ /* 0x004fc80003f06270 */
[----:B-1----:R-:W-:-:S13]  /*0080*/  ISETP.GE.OR P0, PT, R5, UR5, !P0 ;  /* 0x0000000505007c0c */ /* 0x002fda000c706670 */
[----:B------:R-:W-:Y:S05]  /*0090*/  @P0 EXIT ;  /* 0x000000000000094d */ /* 0x000fea0003800000 */
[----:B------:R-:W0:Y:S01]  /*00a0*/  LDC.64 R2, c[0x0][0x380] ;  /* 0x0000e000ff027b82 */ /* 0x000e220000000a00 */
[C---:B------:R-:W-:Y:S01]  /*00b0*/  ISETP.GE.U32.AND P1, PT, R0.reuse, 0x8, PT ;  /* 0x000000080000780c */ /* 0x040fe20003f26070 */
[----:B------:R-:W1:Y:S01]  /*00c0*/  LDCU.64 UR10, c[0x0][0x358] ;  /* 0x00006b00ff0a77ac */ /* 0x000e620008000a00 */
[----:B------:R-:W-:Y:S01]  /*00d0*/  LOP3.LUT R20, R0, 0x7, RZ, 0xc0, !PT ;  /* 0x0000000700147812 */ /* 0x000fe200078ec0ff */
[C---:B------:R-:W-:Y:S02]  /*00e0*/  IMAD R6, R5.reuse, R0, RZ ;  /* 0x0000000005067224 */ /* 0x040fe400078e02ff */
[----:B------:R-:W-:Y:S01]  /*00f0*/  IMAD.MOV.U32 R7, RZ, RZ, RZ ;  /* 0x000000ffff077224 */ /* 0x000fe200078e00ff */
[----:B------:R-:W-:Y:S01]  /*0100*/  ISETP.NE.AND P0, PT, R20, RZ, PT ;  /* 0x000000ff1400720c */ /* 0x000fe20003f05270 */
[----:B0-----:R-:W-:-:S06]  /*0110*/  IMAD.WIDE R2, R5, 0x4, R2 ;  /* 0x0000000405027825 */ /* 0x001fcc00078e0202 */
[----:B-1----:R-:W-:Y:S06]  /*0120*/  @!P1 BRA `(.L_x_1) ;  /* 0x00000004008c9947 */ /* 0x002fec0003800000 */
[----:B------:R-:W0:Y:S01]  /*0130*/  LDCU.64 UR8, c[0x0][0x3a0] ;  /* 0x00007400ff0877ac */ /* 0x000e220008000a00 */
[----:B------:R-:W-:Y:S01]  /*0140*/  LOP3.LUT R7, R0, 0x7ffffff8, RZ, 0xc0, !PT ;  /* 0x7ffffff800077812 */ /* 0x000fe200078ec0ff */
[----:B------:R-:W-:Y:S01]  /*0150*/  IMAD.MOV.U32 R8, RZ, RZ, R6 ;  /* 0x000000ffff087224 */ /* 0x000fe200078e0006 */
[----:B------:R-:W1:Y:S03]  /*0160*/  LDCU.64 UR6, c[0x0][0x390] ;  /* 0x00007200ff0677ac */ /* 0x000e660008000a00 */
[----:B------:R-:W-:Y:S01]  /*0170*/  IMAD.MOV R9, RZ, RZ, -R7 ;  /* 0x000000ffff097224 */ /* 0x000fe200078e0a07 */
[----:B------:R-:W-:Y:S01]  /*0180*/  UMOV UR4, URZ ;  /* 0x000000ff00047c82 */ /* 0x000fe20008000000 */
[----:B------:R-:W-:Y:S01]  /*0190*/  UMOV UR5, URZ ;  /* 0x000000ff00057c82 */ /* 0x000fe20008000000 */
[----:B0-----:R-:W-:Y:S02]  /*01a0*/  UIADD3 UR8, UP0, UPT, UR8, 0x38, URZ ;  /* 0x0000003808087890 */ /* 0x001fe4000ff1e0ff */
[----:B-1----:R-:W-:-:S02]  /*01b0*/  UIADD3 UR6, UP1, UPT, UR6, 0x20, URZ ;  /* 0x0000002006067890 */ /* 0x002fc4000ff3e0ff */
[----:B------:R-:W-:Y:S02]  /*01c0*/  UIADD3.X UR9, UPT, UPT, URZ, UR9, URZ, UP0, !UPT ;  /* 0x00000009ff097290 */ /* 0x000fe400087fe4ff */
[----:B------:R-:W-:-:S12]  /*01d0*/  UIADD3.X UR7, UPT, UPT, URZ, UR7, URZ, UP1, !UPT ;  /* 0x00000007ff077290 */ /* 0x000fd80008ffe4ff */
.L_x_2:
[----:B0-----:R-:W2:Y:S01]  /*01e0*/  LDG.E R11, desc[UR10][R2.64] ;  /* 0x0000000a020b7981 */ /* 0x001ea2000c1e1900 */
[----:B------:R-:W-:Y:S02]  /*01f0*/  IMAD.U32 R12, RZ, RZ, UR8 ;  /* 0x00000008ff0c7e24 */ /* 0x000fe4000f8e00ff */
[----:B------:R-:W-:Y:S02]  /*0200*/  IMAD.U32 R13, RZ, RZ, UR9 ;  /* 0x00000009ff0d7e24 */ /* 0x000fe4000f8e00ff */
[----:B------:R-:W-:Y:S02]  /*0210*/  IMAD.U32 R4, RZ, RZ, UR6 ;  /* 0x00000006ff047e24 */ /* 0x000fe4000f8e00ff */
[----:B------:R-:W-:Y:S02]  /*0220*/  IMAD.U32 R5, RZ, RZ, UR7 ;  /* 0x00000007ff057e24 */ /* 0x000fe4000f8e00ff */
[----:B------:R-:W-:-:S04]  /*0230*/  IMAD.WIDE R4, R8, 0x8, R4 ;  /* 0x0000000808047825 */ /* 0x000fc800078e0204 */
[----:B--2---:R-:W-:-:S04]  /*0240*/  IMAD R11, R11, R0, UR4 ;  /* 0x000000040b0b7e24 */ /* 0x004fc8000f8e0200 */
[----:B------:R-:W-:Y:S02]  /*0250*/  IMAD.WIDE R12, R11, 0x8, R12 ;  /* 0x000000080b0c7825 */ /* 0x000fe400078e020c */
[----:B------:R-:W2:Y:S04]  /*0260*/  LDG.E.64 R10, desc[UR10][R4.64+-0x20] ;  /* 0xffffe00a040a7981 */ /* 0x000ea8000c1e1b00 */
[----:B------:R-:W2:Y:S02]  /*0270*/  LDG.E.64 R14, desc[UR10][R12.64+-0x38] ;  /* 0xffffc80a0c0e7981 */ /* 0x000ea4000c1e1b00 */
[----:B--2---:R-:W-:-:S07]  /*0280*/  DADD R10, R10, R14 ;  /* 0x000000000a0a7229 */ /* 0x004fce000000000e */
[----:B------:R0:W-:Y:S04]  /*0290*/  STG.E.64 desc[UR10][R12.64+-0x38], R10 ;  /* 0xffffc80a0c007986 */ /* 0x0001e8000c101b0a */
[----:B------:R-:W2:Y:S02]  /*02a0*/  LDG.E R15, desc[UR10][R2.64] ;  /* 0x0000000a020f7981 */ /* 0x000ea4000c1e1900 */
[----:B--2---:R-:W-:-:S05]  /*02b0*/  IMAD R15, R15, R0, RZ ;  /* 0x000000000f0f7224 */ /* 0x004fca00078e02ff */
[----:B------:R-:W-:-:S04]  /*02c0*/  IADD3 R14, P1, PT, R15, UR4, RZ ;  /* 0x000000040f0e7c10 */ /* 0x000fc8000ff3e0ff */
[----:B------:R-:W-:Y:S02]  /*02d0*/  LEA.HI.X.SX32 R15, R15, UR5, 0x1, P1 ;  /* 0x000000050f0f7c11 */ /* 0x000fe400088f0eff */
[----:B------:R-:W-:-:S04]  /*02e0*/  LEA R16, P1, R14, UR8, 0x3 ;  /* 0x000000080e107c11 */ /* 0x000fc8000f8218ff */
[----:B------:R-:W-:Y:S02]  /*02f0*/  LEA.HI.X R17, R14, UR9, R15, 0x3, P1 ;  /* 0x000000090e117c11 */ /* 0x000fe400088f1c0f */
[----:B------:R-:W2:Y:S04]  /*0300*/  LDG.E.64 R14, desc[UR10][R4.64+-0x18] ;  /* 0xffffe80a040e7981 */ /* 0x000ea8000c1e1b00 */
[----:B------:R-:W2:Y:S02]  /*0310*/  LDG.E.64 R18, desc[UR10][R16.64+-0x30] ;  /* 0xffffd00a10127981 */ /* 0x000ea4000c1e1b00 */
[----:B--2---:R-:W-:-:S07]  /*0320*/  DADD R14, R14, R18 ;  /* 0x000000000e0e7229 */ /* 0x004fce0000000012 */
[----:B------:R1:W-:Y:S04]  /*0330*/  STG.E.64 desc[UR10][R16.64+-0x30], R14 ;  /* 0xffffd00e10007986 */ /* 0x0003e8000c101b0a */
[----:B0-----:R-:W2:Y:S02]  /*0340*/  LDG.E R11, desc[UR10][R2.64] ;  /* 0x0000000a020b7981 */ /* 0x001ea4000c1e1900 */
        /* <DEDUP_REMOVED lines=9> */
[----:B-1----:R-:W2:Y:S02]  /*03e0*/  LDG.E R15, desc[UR10][R2.64] ;  /* 0x0000000a020f7981 */ /* 0x002ea4000c1e1900 */
        /* <DEDUP_REMOVED lines=46> */
[----:B------:R-:W2:Y:S01]  /*06d0*/  LDG.E.64 R18, desc[UR10][R16.64] ;  /* 0x0000000a10127981 */ /* 0x000ea2000c1e1b00 */
[----:B------:R-:W-:Y:S01]  /*06e0*/  VIADD R9, R9, 0x8 ;  /* 0x0000000809097836 */ /* 0x000fe20000000000 */
[----:B------:R-:W-:Y:S01]  /*06f0*/  UIADD3 UR4, UP0, UPT, UR4, 0x8, URZ ;  /* 0x0000000804047890 */ /* 0x000fe2000ff1e0ff */
[----:B------:R-:W-:-:S03]  /*0700*/  VIADD R8, R8, 0x8 ;  /* 0x0000000808087836 */ /* 0x000fc60000000000 */
[----:B------:R-:W-:Y:S01]  /*0710*/  ISETP.NE.AND P1, PT, R9, RZ, PT ;  /* 0x000000ff0900720c */ /* 0x000fe20003f25270 */
[----:B------:R-:W-:Y:S01]  /*0720*/  UIADD3.X UR5, UPT, UPT, URZ, UR5, URZ, UP0, !UPT ;  /* 0x00000005ff057290 */ /* 0x000fe200087fe4ff */
[----:B--2---:R-:W-:-:S07]  /*0730*/  DADD R14, R14, R18 ;  /* 0x000000000e0e7229 */ /* 0x004fce0000000012 */
[----:B------:R0:W-:Y:S04]  /*0740*/  STG.E.64 desc[UR10][R16.64], R14 ;  /* 0x0000000e10007986 */ /* 0x0001e8000c101b0a */
[----:B------:R-:W-:Y:S05]  /*0750*/  @P1 BRA `(.L_x_2) ;  /* 0xfffffff800a01947 */ /* 0x000fea000383ffff */
.L_x_1:
[----:B------:R-:W-:Y:S05]  /*0760*/  @!P0 EXIT ;  /* 0x000000000000894d */ /* 0x000fea0003800000 */
[----:B------:R-:W-:Y:S02]  /*0770*/  ISETP.GE.U32.AND P1, PT, R20, 0x4, PT ;  /* 0x000000041400780c */ /* 0x000fe40003f26070 */
[----:B------:R-:W-:-:S04]  /*0780*/  LOP3.LUT R18, R0, 0x3, RZ, 0xc0, !PT ;  /* 0x0000000300127812 */ /* 0x000fc800078ec0ff */
[----:B------:R-:W-:-:S07]  /*0790*/  ISETP.NE.AND P0, PT, R18, RZ, PT ;  /* 0x000000ff1200720c */ /* 0x000fce0003f05270 */
[----:B------:R-:W-:Y:S06]  /*07a0*/  @!P1 BRA `(.L_x_3) ;  /* 0x0000000000ac9947 */ /* 0x000fec0003800000 */
[----:B------:R-:W2:Y:S01]  /*07b0*/  LDG.E R8, desc[UR10][R2.64] ;  /* 0x0000000a02087981 */ /* 0x000ea2000c1e1900 */
[----:B------:R-:W1:Y:S01]  /*07c0*/  LDC.64 R4, c[0x0][0x390] ;  /* 0x0000e400ff047b82 */ /* 0x000e620000000a00 */
[----:B------:R-:W-:Y:S01]  /*07d0*/  IMAD.IADD R9, R6, 0x1, R7 ;  /* 0x0000000106097824 */ /* 0x000fe200078e0207 */
[----:B------:R-:W3:Y:S06]  /*07e0*/  LDCU.64 UR4, c[0x0][0x3a0] ;  /* 0x00007400ff0477ac */ /* 0x000eec0008000a00 */
[----:B0-----:R-:W0:Y:S01]  /*07f0*/  LDC.64 R10, c[0x0][0x3a0] ;  /* 0x0000e800ff0a7b82 */ /* 0x001e220000000a00 */
[----:B-1----:R-:W-:-:S04]  /*0800*/  IMAD.WIDE R4, R9, 0x8, R4 ;  /* 0x0000000809047825 */ /* 0x002fc800078e0204 */
[----:B--2---:R-:W-:Y:S02]  /*0810*/  IMAD R13, R8, R0, R7 ;  /* 0x00000000080d7224 */ /* 0x004fe400078e0207 */
[----:B------:R-:W2:Y:S02]  /*0820*/  LDG.E.64 R8, desc[UR10][R4.64] ;  /* 0x0000000a04087981 */ /* 0x000ea4000c1e1b00 */
[----:B0-----:R-:W-:-:S05]  /*0830*/  IMAD.WIDE R10, R13, 0x8, R10 ;  /* 0x000000080d0a7825 */ /* 0x001fca00078e020a */
[----:B------:R-:W2:Y:S02]  /*0840*/  LDG.E.64 R12, desc[UR10][R10.64] ;  /* 0x0000000a0a0c7981 */ /* 0x000ea4000c1e1b00 */
[----:B--2---:R-:W-:-:S07]  /*0850*/  DADD R8, R8, R12 ;  /* 0x0000000008087229 */ /* 0x004fce000000000c */
[----:B------:R0:W-:Y:S04]  /*0860*/  STG.E.64 desc[UR10][R10.64], R8 ;  /* 0x000000080a007986 */ /* 0x0001e8000c101b0a */
[----:B------:R-:W2:Y:S02]  /*0870*/  LDG.E R13, desc[UR10][R2.64] ;  /* 0x0000000a020d7981 */ /* 0x000ea4000c1e1900 */
[----:B--2---:R-:W-:-:S05]  /*0880*/  IMAD R12, R13, R0, RZ ;  /* 0x000000000d0c7224 */ /* 0x004fca00078e02ff */
[----:B------:R-:W-:-:S04]  /*0890*/  IADD3 R13, P1, PT, R7, R12, RZ ;  /* 0x0000000c070d7210 */ /* 0x000fc80007f3e0ff */
[----:B------:R-:W-:Y:S02]  /*08a0*/  LEA.HI.X.SX32 R12, R12, RZ, 0x1, P1 ;  /* 0x000000ff0c0c7211 */ /* 0x000fe400008f0eff */
[----:B---3--:R-:W-:-:S04]  /*08b0*/  LEA R14, P1, R13, UR4, 0x3 ;  /* 0x000000040d0e7c11 */ /* 0x008fc8000f8218ff */
[----:B------:R-:W-:Y:S02]  /*08c0*/  LEA.HI.X R15, R13, UR5, R12, 0x3, P1 ;  /* 0x000000050d0f7c11 */ /* 0x000fe400088f1c0c */
[----:B------:R-:W2:Y:S04]  /*08d0*/  LDG.E.64 R12, desc[UR10][R4.64+0x8] ;  /* 0x0000080a040c7981 */ /* 0x000ea8000c1e1b00 */
[----:B------:R-:W2:Y:S02]  /*08e0*/  LDG.E.64 R16, desc[UR10][R14.64+0x8] ;  /* 0x0000080a0e107981 */ /* 0x000ea4000c1e1b00 */
[----:B--2---:R-:W-:-:S07]  /*08f0*/  DADD R12, R12, R16 ;  /* 0x000000000c0c7229 */ /* 0x004fce0000000010 */
[----:B------:R1:W-:Y:S04]  /*0900*/  STG.E.64 desc[UR10][R14.64+0x8], R12 ;  /* 0x0000080c0e007986 */ /* 0x0003e8000c101b0a */
[----:B0-----:R-:W2:Y:S02]  /*0910*/  LDG.E R9, desc[UR10][R2.64] ;  /* 0x0000000a02097981 */ /* 0x001ea4000c1e1900 */
[----:B--2---:R-:W-:-:S05]  /*0920*/  IMAD R8, R9, R0, RZ ;  /* 0x0000000009087224 */ /* 0x004fca00078e02ff */
[----:B------:R-:W-:-:S04]  /*0930*/  IADD3 R9, P1, PT, R7, R8, RZ ;  /* 0x0000000807097210 */ /* 0x000fc80007f3e0ff */
[----:B------:R-:W-:Y:S02]  /*0940*/  LEA.HI.X.SX32 R8, R8, RZ, 0x1, P1 ;  /* 0x000000ff08087211 */ /* 0x000fe400008f0eff */
[----:B------:R-:W-:-:S04]  /*0950*/  LEA R10, P1, R9, UR4, 0x3 ;  /* 0x00000004090a7c11 */ /* 0x000fc8000f8218ff */
[----:B------:R-:W-:Y:S02]  /*0960*/  LEA.HI.X R11, R9, UR5, R8, 0x3, P1 ;  /* 0x00000005090b7c11 */ /* 0x000fe400088f1c08 */
[----:B------:R-:W2:Y:S04]  /*0970*/  LDG.E.64 R8, desc[UR10][R4.64+0x10] ;  /* 0x0000100a04087981 */ /* 0x000ea8000c1e1b00 */
[----:B------:R-:W2:Y:S02]  /*0980*/  LDG.E.64 R16, desc[UR10][R10.64+0x10] ;  /* 0x0000100a0a107981 */ /* 0x000ea4000c1e1b00 */
[----:B--2---:R-:W-:-:S07]  /*0990*/  DADD R8, R8, R16 ;  /* 0x0000000008087229 */ /* 0x004fce0000000010 */
[----:B------:R2:W-:Y:S04]  /*09a0*/  STG.E.64 desc[UR10][R10.64+0x10], R8 ;  /* 0x000010080a007986 */ /* 0x0005e8000c101b0a */
[----:B-1----:R-:W3:Y:S02]  /*09b0*/  LDG.E R13, desc[UR10][R2.64] ;  /* 0x0000000a020d7981 */ /* 0x002ee4000c1e1900 */
[----:B---3--:R-:W-:-:S05]  /*09c0*/  IMAD R12, R13, R0, RZ ;  /* 0x000000000d0c7224 */ /* 0x008fca00078e02ff */
[----:B------:R-:W-:-:S04]  /*09d0*/  IADD3 R13, P1, PT, R7, R12, RZ ;  /* 0x0000000c070d7210 */ /* 0x000fc80007f3e0ff */
[----:B------:R-:W-:Y:S02]  /*09e0*/  LEA.HI.X.SX32 R12, R12, RZ, 0x1, P1 ;  /* 0x000000ff0c0c7211 */ /* 0x000fe400008f0eff */
[----:B------:R-:W-:-:S04]  /*09f0*/  LEA R14, P1, R13, UR4, 0x3 ;  /* 0x000000040d0e7c11 */ /* 0x000fc8000f8218ff */
[----:B------:R-:W-:Y:S02]  /*0a00*/  LEA.HI.X R15, R13, UR5, R12, 0x3, P1 ;  /* 0x000000050d0f7c11 */ /* 0x000fe400088f1c0c */
[----:B------:R-:W3:Y:S04]  /*0a10*/  LDG.E.64 R12, desc[UR10][R4.64+0x18] ;  /* 0x0000180a040c7981 */ /* 0x000ee8000c1e1b00 */
[----:B------:R-:W3:Y:S01]  /*0a20*/  LDG.E.64 R16, desc[UR10][R14.64+0x18] ;  /* 0x0000180a0e107981 */ /* 0x000ee2000c1e1b00 */
[----:B------:R-:W-:Y:S01]  /*0a30*/  VIADD R7, R7, 0x4 ;  /* 0x0000000407077836 */ /* 0x000fe20000000000 */
[----:B---3--:R-:W-:-:S07]  /*0a40*/  DADD R12, R12, R16 ;  /* 0x000000000c0c7229 */ /* 0x008fce0000000010 */
[----:B------:R2:W-:Y:S04]  /*0a50*/  STG.E.64 desc[UR10][R14.64+0x18], R12 ;  /* 0x0000180c0e007986 */ /* 0x0005e8000c101b0a */
.L_x_3:
[----:B------:R-:W-:Y:S05]  /*0a60*/  @!P0 EXIT ;  /* 0x000000000000894d */ /* 0x000fea0003800000 */
[----:B------:R-:W-:Y:S02]  /*0a70*/  ISETP.NE.AND P1, PT, R18, 0x1, PT ;  /* 0x000000011200780c */ /* 0x000fe40003f25270 */
[----:B------:R-:W-:-:S04]  /*0a80*/  LOP3.LUT R4, R0, 0x1, RZ, 0xc0, !PT ;  /* 0x0000000100047812 */ /* 0x000fc800078ec0ff */
[----:B------:R-:W-:-:S07]  /*0a90*/  ISETP.NE.U32.AND P0, PT, R4, 0x1, PT ;  /* 0x000000010400780c */ /* 0x000fce0003f05070 */
[----:B------:R-:W-:Y:S06]  /*0aa0*/  @!P1 BRA `(.L_x_4) ;  /* 0x00000000005c9947 */ /* 0x000fec0003800000 */
[----:B--2---:R-:W2:Y:S01]  /*0ab0*/  LDG.E R8, desc[UR10][R2.64] ;  /* 0x0000000a02087981 */ /* 0x004ea2000c1e1900 */
[----:B------:R-:W1:Y:S01]  /*0ac0*/  LDC.64 R4, c[0x0][0x390] ;  /* 0x0000e400ff047b82 */ /* 0x000e620000000a00 */
[----:B0-----:R-:W-:Y:S01]  /*0ad0*/  IMAD.IADD R13, R6, 0x1, R7 ;  /* 0x00000001060d7824 */ /* 0x001fe200078e0207 */
[----:B------:R-:W0:Y:S06]  /*0ae0*/  LDCU.64 UR4, c[0x0][0x3a0] ;  /* 0x00007400ff0477ac */ /* 0x000e2c0008000a00 */
[----:B------:R-:W3:Y:S01]  /*0af0*/  LDC.64 R10, c[0x0][0x3a0] ;  /* 0x0000e800ff0a7b82 */ /* 0x000ee20000000a00 */
[----:B-1----:R-:W-:-:S04]  /*0b00*/  IMAD.WIDE R4, R13, 0x8, R4 ;  /* 0x000000080d047825 */ /* 0x002fc800078e0204 */
[----:B--2---:R-:W-:-:S04]  /*0b10*/  IMAD R9, R8, R0, R7 ;  /* 0x0000000008097224 */ /* 0x004fc800078e0207 */
[----:B---3--:R-:W-:Y:S02]  /*0b20*/  IMAD.WIDE R10, R9, 0x8, R10 ;  /* 0x00000008090a7825 */ /* 0x008fe400078e020a */
[----:B------:R-:W2:Y:S04]  /*0b30*/  LDG.E.64 R8, desc[UR10][R4.64] ;  /* 0x0000000a04087981 */ /* 0x000ea8000c1e1b00 */
[----:B------:R-:W2:Y:S02]  /*0b40*/  LDG.E.64 R12, desc[UR10][R10.64] ;  /* 0x0000000a0a0c7981 */ /* 0x000ea4000c1e1b00 */
[----:B--2---:R-:W-:-:S07]  /*0b50*/  DADD R8, R8, R12 ;  /* 0x0000000008087229 */ /* 0x004fce000000000c */
[----:B------:R1:W-:Y:S04]  /*0b60*/  STG.E.64 desc[UR10][R10.64], R8 ;  /* 0x000000080a007986 */ /* 0x0003e8000c101b0a */
[----:B------:R-:W2:Y:S04]  /*0b70*/  LDG.E R13, desc[UR10][R2.64] ;  /* 0x0000000a020d7981 */ /* 0x000ea8000c1e1900 */
[----:B------:R-:W3:Y:S01]  /*0b80*/  LDG.E.64 R4, desc[UR10][R4.64+0x8] ;  /* 0x0000080a04047981 */ /* 0x000ee2000c1e1b00 */
[----:B--2---:R-:W-:-:S05]  /*0b90*/  IMAD R12, R13, R0, RZ ;  /* 0x000000000d0c7224 */ /* 0x004fca00078e02ff */
[----:B------:R-:W-:-:S04]  /*0ba0*/  IADD3 R13, P1, PT, R7, R12, RZ ;  /* 0x0000000c070d7210 */ /* 0x000fc80007f3e0ff */
[----:B------:R-:W-:Y:S02]  /*0bb0*/  LEA.HI.X.SX32 R14, R12, RZ, 0x1, P1 ;  /* 0x000000ff0c0e7211 */ /* 0x000fe400008f0eff */
[----:B0-----:R-:W-:-:S04]  /*0bc0*/  LEA R12, P1, R13, UR4, 0x3 ;  /* 0x000000040d0c7c11 */ /* 0x001fc8000f8218ff */
[----:B------:R-:W-:-:S05]  /*0bd0*/  LEA.HI.X R13, R13, UR5, R14, 0x3, P1 ;  /* 0x000000050d0d7c11 */ /* 0x000fca00088f1c0e */
[----:B------:R-:W3:Y:S01]  /*0be0*/  LDG.E.64 R14, desc[UR10][R12.64+0x8] ;  /* 0x0000080a0c0e7981 */ /* 0x000ee2000c1e1b00 */
[----:B------:R-:W-:Y:S01]  /*0bf0*/  VIADD R7, R7, 0x2 ;  /* 0x0000000207077836 */ /* 0x000fe20000000000 */
[----:B---3--:R-:W-:-:S07]  /*0c00*/  DADD R14, R4, R14 ;  /* 0x00000000040e7229 */ /* 0x008fce000000000e */
[----:B------:R1:W-:Y:S04]  /*0c10*/  STG.E.64 desc[UR10][R12.64+0x8], R14 ;  /* 0x0000080e0c007986 */ /* 0x0003e8000c101b0a */
.L_x_4:
[----:B------:R-:W-:Y:S05]  /*0c20*/  @P0 EXIT ;  /* 0x000000000000094d */ /* 0x000fea0003800000 */
[----:B------:R-:W3:Y:S01]  /*0c30*/  LDG.E R2, desc[UR10][R2.64] ;  /* 0x0000000a02027981 */ /* 0x000ee2000c1e1900 */
[----:B------:R-:W4:Y:S01]  /*0c40*/  LDC.64 R4, c[0x0][0x390] ;  /* 0x0000e400ff047b82 */ /* 0x000f220000000a00 */
[----:B012---:R-:W-:-:S07]  /*0c50*/  IMAD.IADD R11, R6, 0x1, R7 ;  /* 0x00000001060b7824 */ /* 0x007fce00078e0207 */
[----:B------:R-:W0:Y:S01]  /*0c60*/  LDC.64 R8, c[0x0][0x3a0] ;  /* 0x0000e800ff087b82 */ /* 0x000e220000000a00 */
[----:B----4-:R-:W-:-:S06]  /*0c70*/  IMAD.WIDE R4, R11, 0x8, R4 ;  /* 0x000000080b047825 */ /* 0x010fcc00078e0204 */
[----:B------:R-:W2:Y:S01]  /*0c80*/  LDG.E.64 R4, desc[UR10][R4.64] ;  /* 0x0000000a04047981 */ /* 0x000ea2000c1e1b00 */
[----:B---3--:R-:W-:-:S04]  /*0c90*/  IMAD R7, R2, R0, R7 ;  /* 0x0000000002077224 */ /* 0x008fc800078e0207 */
[----:B0-----:R-:W-:-:S05]  /*0ca0*/  IMAD.WIDE R6, R7, 0x8, R8 ;  /* 0x0000000807067825 */ /* 0x001fca00078e0208 */
[----:B------:R-:W2:Y:S02]  /*0cb0*/  LDG.E.64 R8, desc[UR10][R6.64] ;  /* 0x0000000a06087981 */ /* 0x000ea4000c1e1b00 */
[----:B--2---:R-:W-:-:S07]  /*0cc0*/  DADD R8, R4, R8 ;  /* 0x0000000004087229 */ /* 0x004fce0000000008 */
[----:B------:R-:W-:Y:S01]  /*0cd0*/  STG.E.64 desc[UR10][R6.64], R8 ;  /* 0x0000000806007986 */ /* 0x000fe2000c101b0a */
[----:B------:R-:W-:Y:S05]  /*0ce0*/  EXIT ;  /* 0x000000000000794d */ /* 0x000fea0003800000 */
.L_x_5:
        /* <DEDUP_REMOVED lines=9> */
.L_x_14:


//--------------------- .text._Z22dvc_ScaLBL_PackDenD3Q7PiiPdiS0_i --------------------------
	.section	.text._Z22dvc_ScaLBL_PackDenD3Q7PiiPdiS0_i,"ax",@progbits
	.align	128
        .global         _Z22dvc_ScaLBL_PackDenD3Q7PiiPdiS0_i
        .type           _Z22dvc_ScaLBL_PackDenD3Q7PiiPdiS0_i,@function
        .size           _Z22dvc_ScaLBL_PackDenD3Q7PiiPdiS0_i,(.L_x_15 - _Z22dvc_ScaLBL_PackDenD3Q7PiiPdiS0_i)
        .other          _Z22dvc_ScaLBL_PackDenD3Q7PiiPdiS0_i,@"STO_CUDA_ENTRY STV_DEFAULT"
_Z22dvc_ScaLBL_PackDenD3Q7PiiPdiS0_i:
.text._Z22dvc_ScaLBL_PackDenD3Q7PiiPdiS0_i:
        /* <DEDUP_REMOVED lines=30> */
.L_x_7:
[----:B0-----:R-:W2:Y:S01]  /*01e0*/  LDG.E R5, desc[UR10][R2.64] ;  /* 0x0000000a02057981 */ /* 0x001ea2000c1e1900 */
[----:B------:R-:W-:Y:S02]  /*01f0*/  IMAD.U32 R10, RZ, RZ, UR8 ;  /* 0x00000008ff0a7e24 */ /* 0x000fe4000f8e00ff */
[----:B------:R-:W-:Y:S02]  /*0200*/  IMAD.U32 R11, RZ, RZ, UR9 ;  /* 0x00000009ff0b7e24 */ /* 0x000fe4000f8e00ff */
[----:B--2---:R-:W-:-:S04]  /*0210*/  IMAD R5, R5, R0, UR4 ;  /* 0x0000000405057e24 */ /* 0x004fc8000f8e0200 */
[----:B------:R-:W-:-:S05]  /*0220*/  IMAD.WIDE R10, R5, 0x8, R10 ;  /* 0x00000008050a7825 */ /* 0x000fca00078e020a */
[----:B------:R-:W2:Y:S01]  /*0230*/  LDG.E.64 R12, desc[UR10][R10.64+-0x38] ;  /* 0xffffc80a0a0c7981 */ /* 0x000ea2000c1e1b00 */
[----:B------:R-:W-:Y:S02]  /*0240*/  IMAD.U32 R4, RZ, RZ, UR6 ;  /* 0x00000006ff047e24 */ /* 0x000fe4000f8e00ff */
[----:B------:R-:W-:Y:S02]  /*0250*/  IMAD.U32 R5, RZ, RZ, UR7 ;  /* 0x00000007ff057e24 */ /* 0x000fe4000f8e00ff */
[----:B------:R-:W-:-:S05]  /*0260*/  IMAD.WIDE R4, R8, 0x8, R4 ;  /* 0x0000000808047825 */ /* 0x000fca00078e0204 */
[----:B--2---:R0:W-:Y:S04]  /*0270*/  STG.E.64 desc[UR10][R4.64+-0x20], R12 ;  /* 0xffffe00c04007986 */ /* 0x0041e8000c101b0a */
[----:B------:R1:W-:Y:S04]  /*0280*/  STG.E.64 desc[UR10][R10.64+-0x38], RZ ;  /* 0xffffc8ff0a007986 */ /* 0x0003e8000c101b0a */
[----:B------:R-:W2:Y:S02]  /*0290*/  LDG.E R15, desc[UR10][R2.64] ;  /* 0x0000000a020f7981 */ /* 0x000ea4000c1e1900 */
[----:B--2---:R-:W-:-:S05]  /*02a0*/  IMAD R15, R15, R0, RZ ;  /* 0x000000000f0f7224 */ /* 0x004fca00078e02ff */
[----:B------:R-:W-:-:S04]  /*02b0*/  IADD3 R16, P1, PT, R15, UR4, RZ ;  /* 0x000000040f107c10 */ /* 0x000fc8000ff3e0ff */
[----:B------:R-:W-:Y:S02]  /*02c0*/  LEA.HI.X.SX32 R15, R15, UR5, 0x1, P1 ;  /* 0x000000050f0f7c11 */ /* 0x000fe400088f0eff */
[----:B------:R-:W-:-:S04]  /*02d0*/  LEA R14, P1, R16, UR8, 0x3 ;  /* 0x00000008100e7c11 */ /* 0x000fc8000f8218ff */
[----:B------:R-:W-:-:S05]  /*02e0*/  LEA.HI.X R15, R16, UR9, R15, 0x3, P1 ;  /* 0x00000009100f7c11 */ /* 0x000fca00088f1c0f */
[----:B------:R-:W2:Y:S04]  /*02f0*/  LDG.E.64 R16, desc[UR10][R14.64+-0x30] ;  /* 0xffffd00a0e107981 */ /* 0x000ea8000c1e1b00 */
[----:B--2---:R2:W-:Y:S04]  /*0300*/  STG.E.64 desc[UR10][R4.64+-0x18], R16 ;  /* 0xffffe81004007986 */ /* 0x0045e8000c101b0a */
[----:B------:R3:W-:Y:S04]  /*0310*/  STG.E.64 desc[UR10][R14.64+-0x30], RZ ;  /* 0xffffd0ff0e007986 */ /* 0x0007e8000c101b0a */
[----:B0-----:R-:W4:Y:S02]  /*0320*/  LDG.E R13, desc[UR10][R2.64] ;  /* 0x0000000a020d7981 */ /* 0x001f24000c1e1900 */
[----:B----4-:R-:W-:-:S05]  /*0330*/  IMAD R13, R13, R0, RZ ;  /* 0x000000000d0d7224 */ /* 0x010fca00078e02ff */
[----:B-1----:R-:W-:-:S04]  /*0340*/  IADD3 R11, P1, PT, R13, UR4, RZ ;  /* 0x000000040d0b7c10 */ /* 0x002fc8000ff3e0ff */
[----:B------:R-:W-:Y:S02]  /*0350*/  LEA.HI.X.SX32 R12, R13, UR5, 0x1, P1 ;  /* 0x000000050d0c7c11 */ /* 0x000fe400088f0eff */
[----:B------:R-:W-:-:S04]  /*0360*/  LEA R10, P1, R11, UR8, 0x3 ;  /* 0x000000080b0a7c11 */ /* 0x000fc8000f8218ff */
[----:B------:R-:W-:-:S05]  /*0370*/  LEA.HI.X R11, R11, UR9, R12, 0x3, P1 ;  /* 0x000000090b0b7c11 */ /* 0x000fca00088f1c0c */
[----:B------:R-:W4:Y:S04]  /*0380*/  LDG.E.64 R12, desc[UR10][R10.64+-0x28] ;  /* 0xffffd80a0a0c7981 */ /* 0x000f28000c1e1b00 */
[----:B----4-:R0:W-:Y:S04]  /*0390*/  STG.E.64 desc[UR10][R4.64+-0x10], R12 ;  /* 0xfffff00c04007986 */ /* 0x0101e8000c101b0a */
[----:B------:R1:W-:Y:S04]  /*03a0*/  STG.E.64 desc[UR10][R10.64+-0x28], RZ ;  /* 0xffffd8ff0a007986 */ /* 0x0003e8000c101b0a */
[----:B--2---:R-:W2:Y:S02]  /*03b0*/  LDG.E R17, desc[UR10][R2.64] ;  /* 0x0000000a02117981 */ /* 0x004ea4000c1e1900 */
[----:B--2---:R-:W-:-:S05]  /*03c0*/  IMAD R17, R17, R0, RZ ;  /* 0x0000000011117224 */ /* 0x004fca00078e02ff */
[----:B---3--:R-:W-:-:S04]  /*03d0*/  IADD3 R15, P1, PT, R17, UR4, RZ ;  /* 0x00000004110f7c10 */ /* 0x008fc8000ff3e0ff */
        /* <DEDUP_REMOVED lines=39> */
[----:B------:R-:W2:Y:S01]  /*0650*/  LDG.E.64 R16, desc[UR10][R14.64] ;  /* 0x0000000a0e107981 */ /* 0x000ea2000c1e1b00 */
[----:B------:R-:W-:Y:S01]  /*0660*/  VIADD R9, R9, 0x8 ;  /* 0x0000000809097836 */ /* 0x000fe20000000000 */
[----:B------:R-:W-:Y:S01]  /*0670*/  UIADD3 UR4, UP0, UPT, UR4, 0x8, URZ ;  /* 0x0000000804047890 */ /* 0x000fe2000ff1e0ff */
[----:B------:R-:W-:-:S03]  /*0680*/  VIADD R8, R8, 0x8 ;  /* 0x0000000808087836 */ /* 0x000fc60000000000 */
[----:B------:R-:W-:Y:S01]  /*0690*/  ISETP.NE.AND P1, PT, R9, RZ, PT ;  /* 0x000000ff0900720c */ /* 0x000fe20003f25270 */
[----:B------:R-:W-:Y:S01]  /*06a0*/  UIADD3.X UR5, UPT, UPT, URZ, UR5, URZ, UP0, !UPT ;  /* 0x00000005ff057290 */ /* 0x000fe200087fe4ff */
[----:B--2---:R0:W-:Y:S04]  /*06b0*/  STG.E.64 desc[UR10][R4.64+0x18], R16 ;  /* 0x0000181004007986 */ /* 0x0041e8000c101b0a */
[----:B------:R0:W-:Y:S07]  /*06c0*/  STG.E.64 desc[UR10][R14.64], RZ ;  /* 0x000000ff0e007986 */ /* 0x0001ee000c101b0a */
[----:B------:R-:W-:Y:S05]  /*06d0*/  @P1 BRA `(.L_x_7) ;  /* 0xfffffff800c01947 */ /* 0x000fea000383ffff */
.L_x_6:
[----:B------:R-:W-:Y:S05]  /*06e0*/  @!P0 EXIT ;  /* 0x000000000000894d */ /* 0x000fea0003800000 */
[----:B------:R-:W-:Y:S02]  /*06f0*/  ISETP.GE.U32.AND P1, PT, R18, 0x4, PT ;  /* 0x000000041200780c */ /* 0x000fe40003f26070 */
[----:B0-----:R-:W-:-:S04]  /*0700*/  LOP3.LUT R16, R0, 0x3, RZ, 0xc0, !PT ;  /* 0x0000000300107812 */ /* 0x001fc800078ec0ff */
[----:B------:R-:W-:-:S07]  /*0710*/  ISETP.NE.AND P0, PT, R16, RZ, PT ;  /* 0x000000ff1000720c */ /* 0x000fce0003f05270 */
[----:B------:R-:W-:Y:S06]  /*0720*/  @!P1 BRA `(.L_x_8) ;  /* 0x00000000009c9947 */ /* 0x000fec0003800000 */
[----:B------:R-:W2:Y:S01]  /*0730*/  LDG.E R4, desc[UR10][R2.64] ;  /* 0x0000000a02047981 */ /* 0x000ea2000c1e1900 */
[----:B------:R-:W0:Y:S01]  /*0740*/  LDC.64 R8, c[0x0][0x3a0] ;  /* 0x0000e800ff087b82 */ /* 0x000e220000000a00 */
[--C-:B------:R-:W-:Y:S01]  /*0750*/  IMAD.IADD R13, R6, 0x1, R7.reuse ;  /* 0x00000001060d7824 */ /* 0x100fe200078e0207 */
[----:B------:R-:W1:Y:S01]  /*0760*/  LDCU.64 UR4, c[0x0][0x3a0] ;  /* 0x00007400ff0477ac */ /* 0x000e620008000a00 */
[----:B--2---:R-:W-:-:S04]  /*0770*/  IMAD R5, R4, R0, R7 ;  /* 0x0000000004057224 */ /* 0x004fc800078e0207 */
[----:B0-----:R-:W-:Y:S02]  /*0780*/  IMAD.WIDE R8, R5, 0x8, R8 ;  /* 0x0000000805087825 */ /* 0x001fe400078e0208 */
[----:B------:R-:W0:Y:S03]  /*0790*/  LDC.64 R4, c[0x0][0x390] ;  /* 0x0000e400ff047b82 */ /* 0x000e260000000a00 */
[----:B------:R-:W2:Y:S01]  /*07a0*/  LDG.E.64 R10, desc[UR10][R8.64] ;  /* 0x0000000a080a7981 */ /* 0x000ea2000c1e1b00 */
[----:B0-----:R-:W-:-:S05]  /*07b0*/  IMAD.WIDE R4, R13, 0x8, R4 ;  /* 0x000000080d047825 */ /* 0x001fca00078e0204 */
[----:B--2---:R-:W-:Y:S04]  /*07c0*/  STG.E.64 desc[UR10][R4.64], R10 ;  /* 0x0000000a04007986 */ /* 0x004fe8000c101b0a */
[----:B------:R0:W-:Y:S04]  /*07d0*/  STG.E.64 desc[UR10][R8.64], RZ ;  /* 0x000000ff08007986 */ /* 0x0001e8000c101b0a */
[----:B------:R-:W2:Y:S02]  /*07e0*/  LDG.E R13, desc[UR10][R2.64] ;  /* 0x0000000a020d7981 */ /* 0x000ea4000c1e1900 */
[----:B--2---:R-:W-:-:S05]  /*07f0*/  IMAD R12, R13, R0, RZ ;  /* 0x000000000d0c7224 */ /* 0x004fca00078e02ff */
[----:B------:R-:W-:-:S04]  /*0800*/  IADD3 R13, P1, PT, R7, R12, RZ ;  /* 0x0000000c070d7210 */ /* 0x000fc80007f3e0ff */
[----:B------:R-:W-:Y:S02]  /*0810*/  LEA.HI.X.SX32 R14, R12, RZ, 0x1, P1 ;  /* 0x000000ff0c0e7211 */ /* 0x000fe400008f0eff */
[----:B-1----:R-:W-:-:S04]  /*0820*/  LEA R12, P1, R13, UR4, 0x3 ;  /* 0x000000040d0c7c11 */ /* 0x002fc8000f8218ff */
[----:B------:R-:W-:-:S05]  /*0830*/  LEA.HI.X R13, R13, UR5, R14, 0x3, P1 ;  /* 0x000000050d0d7c11 */ /* 0x000fca00088f1c0e */
[----:B------:R-:W2:Y:S04]  /*0840*/  LDG.E.64 R14, desc[UR10][R12.64+0x8] ;  /* 0x0000080a0c0e7981 */ /* 0x000ea8000c1e1b00 */
[----:B--2---:R1:W-:Y:S04]  /*0850*/  STG.E.64 desc[UR10][R4.64+0x8], R14 ;  /* 0x0000080e04007986 */ /* 0x0043e8000c101b0a */
[----:B------:R2:W-:Y:S04]  /*0860*/  STG.E.64 desc[UR10][R12.64+0x8], RZ ;  /* 0x000008ff0c007986 */ /* 0x0005e8000c101b0a */
[----:B0-----:R-:W3:Y:S02]  /*0870*/  LDG.E R9, desc[UR10][R2.64] ;  /* 0x0000000a02097981 */ /* 0x001ee4000c1e1900 */
[----:B---3--:R-:W-:-:S05]  /*0880*/  IMAD R8, R9, R0, RZ ;  /* 0x0000000009087224 */ /* 0x008fca00078e02ff */
[----:B------:R-:W-:-:S04]  /*0890*/  IADD3 R9, P1, PT, R7, R8, RZ ;  /* 0x0000000807097210 */ /* 0x000fc80007f3e0ff */
[----:B------:R-:W-:Y:S02]  /*08a0*/  LEA.HI.X.SX32 R10, R8, RZ, 0x1, P1 ;  /* 0x000000ff080a7211 */ /* 0x000fe400008f0eff */
[----:B------:R-:W-:-:S04]  /*08b0*/  LEA R8, P1, R9, UR4, 0x3 ;  /* 0x0000000409087c11 */ /* 0x000fc8000f8218ff */
[----:B------:R-:W-:-:S05]  /*08c0*/  LEA.HI.X R9, R9, UR5, R10, 0x3, P1 ;  /* 0x0000000509097c11 */ /* 0x000fca00088f1c0a */
[----:B------:R-:W3:Y:S04]  /*08d0*/  LDG.E.64 R10, desc[UR10][R8.64+0x10] ;  /* 0x0000100a080a7981 */ /* 0x000ee8000c1e1b00 */
[----:B---3--:R0:W-:Y:S04]  /*08e0*/  STG.E.64 desc[UR10][R4.64+0x10], R10 ;  /* 0x0000100a04007986 */ /* 0x0081e8000c101b0a */
[----:B------:R0:W-:Y:S04]  /*08f0*/  STG.E.64 desc[UR10][R8.64+0x10], RZ ;  /* 0x000010ff08007986 */ /* 0x0001e8000c101b0a */
[----:B-1----:R-:W2:Y:S02]  /*0900*/  LDG.E R15, desc[UR10][R2.64] ;  /* 0x0000000a020f7981 */ /* 0x002ea4000c1e1900 */
[----:B--2---:R-:W-:-:S05]  /*0910*/  IMAD R12, R15, R0, RZ ;  /* 0x000000000f0c7224 */ /* 0x004fca00078e02ff */
[----:B------:R-:W-:-:S04]  /*0920*/  IADD3 R13, P1, PT, R7, R12, RZ ;  /* 0x0000000c070d7210 */ /* 0x000fc80007f3e0ff */
[----:B------:R-:W-:Y:S02]  /*0930*/  LEA.HI.X.SX32 R14, R12, RZ, 0x1, P1 ;  /* 0x000000ff0c0e7211 */ /* 0x000fe400008f0eff */
[----:B------:R-:W-:-:S04]  /*0940*/  LEA R12, P1, R13, UR4, 0x3 ;  /* 0x000000040d0c7c11 */ /* 0x000fc8000f8218ff */
[----:B------:R-:W-:-:S05]  /*0950*/  LEA.HI.X R13, R13, UR5, R14, 0x3, P1 ;  /* 0x000000050d0d7c11 */ /* 0x000fca00088f1c0e */
[----:B------:R-:W2:Y:S01]  /*0960*/  LDG.E.64 R14, desc[UR10][R12.64+0x18] ;  /* 0x0000180a0c0e7981 */ /* 0x000ea2000c1e1b00 */
[----:B------:R-:W-:-:S03]  /*0970*/  VIADD R7, R7, 0x4 ;  /* 0x0000000407077836 */ /* 0x000fc60000000000 */
[----:B--2---:R0:W-:Y:S04]  /*0980*/  STG.E.64 desc[UR10][R4.64+0x18], R14 ;  /* 0x0000180e04007986 */ /* 0x0041e8000c101b0a */
[----:B------:R0:W-:Y:S02]  /*0990*/  STG.E.64 desc[UR10][R12.64+0x18], RZ ;  /* 0x000018ff0c007986 */ /* 0x0001e4000c101b0a */
.L_x_8:
[----:B------:R-:W-:Y:S05]  /*09a0*/  @!P0 EXIT ;  /* 0x000000000000894d */ /* 0x000fea0003800000 */
[----:B------:R-:W-:Y:S02]  /*09b0*/  ISETP.NE.AND P1, PT, R16, 0x1, PT ;  /* 0x000000011000780c */ /* 0x000fe40003f25270 */
[----:B0-----:R-:W-:-:S04]  /*09c0*/  LOP3.LUT R4, R0, 0x1, RZ, 0xc0, !PT ;  /* 0x0000000100047812 */ /* 0x001fc800078ec0ff */
[----:B------:R-:W-:-:S07]  /*09d0*/  ISETP.NE.U32.AND P0, PT, R4, 0x1, PT ;  /* 0x000000010400780c */ /* 0x000fce0003f05070 */
[----:B------:R-:W-:Y:S06]  /*09e0*/  @!P1 BRA `(.L_x_9) ;  /* 0x0000000000549947 */ /* 0x000fec0003800000 */
[----:B------:R-:W2:Y:S01]  /*09f0*/  LDG.E R8, desc[UR10][R2.64] ;  /* 0x0000000a02087981 */ /* 0x000ea2000c1e1900 */
[----:B------:R-:W0:Y:S08]  /*0a00*/  LDC.64 R4, c[0x0][0x3a0] ;  /* 0x0000e800ff047b82 */ /* 0x000e300000000a00 */
[----:B------:R-:W1:Y:S01]  /*0a10*/  LDC.64 R10, c[0x0][0x390] ;  /* 0x0000e400ff0a7b82 */ /* 0x000e620000000a00 */
[--C-:B------:R-:W-:Y:S01]  /*0a20*/  IMAD.IADD R15, R6, 0x1, R7.reuse ;  /* 0x00000001060f7824 */ /* 0x100fe200078e0207 */
[----:B------:R-:W3:Y:S01]  /*0a30*/  LDCU.64 UR4, c[0x0][0x3a0] ;  /* 0x00007400ff0477ac */ /* 0x000ee20008000a00 */
[----:B--2---:R-:W-:-:S04]  /*0a40*/  IMAD R9, R8, R0, R7 ;  /* 0x0000000008097224 */ /* 0x004fc800078e0207 */
[----:B0-----:R-:W-:-:S05]  /*0a50*/  IMAD.WIDE R4, R9, 0x8, R4 ;  /* 0x0000000809047825 */ /* 0x001fca00078e0204 */
[----:B------:R-:W2:Y:S01]  /*0a60*/  LDG.E.64 R8, desc[UR10][R4.64] ;  /* 0x0000000a04087981 */ /* 0x000ea2000c1e1b00 */
[----:B-1----:R-:W-:-:S05]  /*0a70*/  IMAD.WIDE R14, R15, 0x8, R10 ;  /* 0x000000080f0e7825 */ /* 0x002fca00078e020a */
[----:B--2---:R0:W-:Y:S04]  /*0a80*/  STG.E.64 desc[UR10][R14.64], R8 ;  /* 0x000000080e007986 */ /* 0x0041e8000c101b0a */
[----:B------:R0:W-:Y:S04]  /*0a90*/  STG.E.64 desc[UR10][R4.64], RZ ;  /* 0x000000ff04007986 */ /* 0x0001e8000c101b0a */
[----:B------:R-:W2:Y:S02]  /*0aa0*/  LDG.E R11, desc[UR10][R2.64] ;  /* 0x0000000a020b7981 */ /* 0x000ea4000c1e1900 */
[----:B--2---:R-:W-:-:S05]  /*0ab0*/  IMAD R10, R11, R0, RZ ;  /* 0x000000000b0a7224 */ /* 0x004fca00078e02ff */
[----:B------:R-:W-:-:S04]  /*0ac0*/  IADD3 R11, P1, PT, R7, R10, RZ ;  /* 0x0000000a070b7210 */ /* 0x000fc80007f3e0ff */
[----:B------:R-:W-:Y:S02]  /*0ad0*/  LEA.HI.X.SX32 R12, R10, RZ, 0x1, P1 ;  /* 0x000000ff0a0c7211 */ /* 0x000fe400008f0eff */
[----:B---3--:R-:W-:-:S04]  /*0ae0*/  LEA R10, P1, R11, UR4, 0x3 ;  /* 0x000000040b0a7c11 */ /* 0x008fc8000f8218ff */
[----:B------:R-:W-:-:S05]  /*0af0*/  LEA.HI.X R11, R11, UR5, R12, 0x3, P1 ;  /* 0x000000050b0b7c11 */ /* 0x000fca00088f1c0c */
[----:B------:R-:W2:Y:S01]  /*0b00*/  LDG.E.64 R12, desc[UR10][R10.64+0x8] ;  /* 0x0000080a0a0c7981 */ /* 0x000ea2000c1e1b00 */
[----:B------:R-:W-:-:S03]  /*0b10*/  VIADD R7, R7, 0x2 ;  /* 0x0000000207077836 */ /* 0x000fc60000000000 */
[----:B--2---:R0:W-:Y:S04]  /*0b20*/  STG.E.64 desc[UR10][R14.64+0x8], R12 ;  /* 0x0000080c0e007986 */ /* 0x0041e8000c101b0a */
[----:B------:R0:W-:Y:S02]  /*0b30*/  STG.E.64 desc[UR10][R10.64+0x8], RZ ;  /* 0x000008ff0a007986 */ /* 0x0001e4000c101b0a */
.L_x_9:
[----:B------:R-:W-:Y:S05]  /*0b40*/  @P0 EXIT ;  /* 0x000000000000094d */ /* 0x000fea0003800000 */
[----:B------:R-:W2:Y:S01]  /*0b50*/  LDG.E R2, desc[UR10][R2.64] ;  /* 0x0000000a02027981 */ /* 0x000ea2000c1e1900 */
[----:B0-----:R-:W0:Y:S08]  /*0b60*/  LDC.64 R4, c[0x0][0x3a0] ;  /* 0x0000e800ff047b82 */ /* 0x001e300000000a00 */
[----:B------:R-:W1:Y:S01]  /*0b70*/  LDC.64 R10, c[0x0][0x390] ;  /* 0x0000e400ff0a7b82 */ /* 0x000e620000000a00 */
[----:B--2---:R-:W-:-:S04]  /*0b80*/  IMAD R9, R2, R0, R7 ;  /* 0x0000000002097224 */ /* 0x004fc800078e0207 */
[----:B0-----:R-:W-:-:S05]  /*0b90*/  IMAD.WIDE R4, R9, 0x8, R4 ;  /* 0x0000000809047825 */ /* 0x001fca00078e0204 */
[----:B------:R-:W2:Y:S01]  /*0ba0*/  LDG.E.64 R8, desc[UR10][R4.64] ;  /* 0x0000000a04087981 */ /* 0x000ea2000c1e1b00 */
[----:B------:R-:W-:-:S04]  /*0bb0*/  IMAD.IADD R7, R6, 0x1, R7 ;  /* 0x0000000106077824 */ /* 0x000fc800078e0207 */
[----:B-1----:R-:W-:-:S05]  /*0bc0*/  IMAD.WIDE R6, R7, 0x8, R10 ;  /* 0x0000000807067825 */ /* 0x002fca00078e020a */
[----:B--2---:R-:W-:Y:S04]  /*0bd0*/  STG.E.64 desc[UR10][R6.64], R8 ;  /* 0x0000000806007986 */ /* 0x004fe8000c101b0a */
[----:B------:R-:W-:Y:S01]  /*0be0*/  STG.E.64 desc[UR10][R4.64], RZ ;  /* 0x000000ff04007986 */ /* 0x000fe2000c101b0a */
[----:B------:R-:W-:Y:S05]  /*0bf0*/  EXIT ;  /* 0x000000000000794d */ /* 0x000fea0003800000 */
.L_x_10:
        /* <DEDUP_REMOVED lines=16> */
.L_x_15:


//--------------------- .text._Z24dvc_ScaLBL_Scalar_UnpackPiiPdS0_i --------------------------
	.section	.text._Z24dvc_ScaLBL_Scalar_UnpackPiiPdS0_i,"ax",@progbits
	.align	128
        .global         _Z24dvc_ScaLBL_Scalar_UnpackPiiPdS0_i
        .type           _Z24dvc_ScaLBL_Scalar_UnpackPiiPdS0_i,@function
        .size           _Z24dvc_ScaLBL_Scalar_UnpackPiiPdS0_i,(.L_x_16 - _Z24dvc_ScaLBL_Scalar_UnpackPiiPdS0_i)
        .other          _Z24dvc_ScaLBL_Scalar_UnpackPiiPdS0_i,@"STO_CUDA_ENTRY STV_DEFAULT"
_Z24dvc_ScaLBL_Scalar_UnpackPiiPdS0_i:
.text._Z24dvc_ScaLBL_Scalar_UnpackPiiPdS0_i:
        /* <DEDUP_REMOVED lines=9> */
[----:B------:R-:W1:Y:S07]  /*0090*/  LDCU.64 UR4, c[0x0][0x358] ;  /* 0x00006b00ff0477ac */ /* 0x000e6e0008000a00 */
[----:B------:R-:W2:Y:S01]  /*00a0*/  LDC.64 R4, c[0x0][0x390] ;  /* 0x0000e400ff047b82 */ /* 0x000ea20000000a00 */
[----:B0-----:R-:W-:-:S06]  /*00b0*/  IMAD.WIDE R2, R7, 0x4, R2 ;  /* 0x0000000407027825 */ /* 0x001fcc00078e0202 */
[----:B-1----:R-:W3:Y:S01]  /*00c0*/  LDG.E R3, desc[UR4][R2.64] ;  /* 0x0000000402037981 */ /* 0x002ee2000c1e1900 */
[----:B--2---:R-:W-:Y:S02]  /*00d0*/  IMAD.WIDE R4, R7, 0x8, R4 ;  /* 0x0000000807047825 */ /* 0x004fe400078e0204 */
[----:B------:R-:W3:Y:S04]  /*00e0*/  LDC.64 R6, c[0x0][0x398] ;  /* 0x0000e600ff067b82 */ /* 0x000ee80000000a00 */
[----:B------:R-:W2:Y:S01]  /*00f0*/  LDG.E.64 R4, desc[UR4][R4.64] ;  /* 0x0000000404047981 */ /* 0x000ea2000c1e1b00 */
[----:B---3--:R-:W-:-:S05]  /*0100*/  IMAD.WIDE R6, R3, 0x8, R6 ;  /* 0x0000000803067825 */ /* 0x008fca00078e0206 */
[----:B--2---:R-:W-:Y:S01]  /*0110*/  STG.E.64 desc[UR4][R6.64], R4 ;  /* 0x0000000406007986 */ /* 0x004fe2000c101b04 */
[----:B------:R-:W-:Y:S05]  /*0120*/  EXIT ;  /* 0x000000000000794d */ /* 0x000fea0003800000 */
.L_x_11:
        /* <DEDUP_REMOVED lines=13> */
.L_x_16:


//--------------------- .text._Z22dvc_ScaLBL_Scalar_PackPiiPdS0_i --------------------------
	.section	.text._Z22dvc_ScaLBL_Scalar_PackPiiPdS0_i,"ax",@progbits
	.align	128
        .global         _Z22dvc_ScaLBL_Scalar_PackPiiPdS0_i
        .type           _Z22dvc_ScaLBL_Scalar_PackPiiPdS0_i,@function
        .size           _Z22dvc_ScaLBL_Scalar_PackPiiPdS0_i,(.L_x_17 - _Z22dvc_ScaLBL_Scalar_PackPiiPdS0_i)
        .other          _Z22dvc_ScaLBL_Scalar_PackPiiPdS0_i,@"STO_CUDA_ENTRY STV_DEFAULT"
_Z22dvc_ScaLBL_Scalar_PackPiiPdS0_i:
.text._Z22dvc_ScaLBL_Scalar_PackPiiPdS0_i:
        /* <DEDUP_REMOVED lines=10> */
[----:B------:R-:W2:Y:S08]  /*00a0*/  LDC.64 R4, c[0x0][0x398] ;  /* 0x0000e600ff047b82 */ /* 0x000eb00000000a00 */
[----:B------:R-:W3:Y:S01]  /*00b0*/  LDC.64 R6, c[0x0][0x390] ;  /* 0x0000e400ff067b82 */ /* 0x000ee20000000a00 */
[----:B0-----:R-:W-:-:S06]  /*00c0*/  IMAD.WIDE R2, R9, 0x4, R2 ;  /* 0x0000000409027825 */ /* 0x001fcc00078e0202 */
[----:B-1----:R-:W2:Y:S02]  /*00d0*/  LDG.E R3, desc[UR4][R2.64] ;  /* 0x0000000402037981 */ /* 0x002ea4000c1e1900 */
[----:B--2---:R-:W-:-:S06]  /*00e0*/  IMAD.WIDE R4, R3, 0x8, R4 ;  /* 0x0000000803047825 */ /* 0x004fcc00078e0204 */
[----:B------:R-:W2:Y:S01]  /*00f0*/  LDG.E.64 R4, desc[UR4][R4.64] ;  /* 0x0000000404047981 */ /* 0x000ea2000c1e1b00 */
[----:B---3--:R-:W-:-:S05]  /*0100*/  IMAD.WIDE R6, R9, 0x8, R6 ;  /* 0x0000000809067825 */ /* 0x008fca00078e0206 */
[----:B--2---:R-:W-:Y:S01]  /*0110*/  STG.E.64 desc[UR4][R6.64], R4 ;  /* 0x0000000406007986 */ /* 0x004fe2000c101b04 */
[----:B------:R-:W-:Y:S05]  /*0120*/  EXIT ;  /* 0x000000000000794d */ /* 0x000fea0003800000 */
.L_x_12:
        /* <DEDUP_REMOVED lines=13> */
.L_x_17:


//--------------------- .nv.shared.reserved.0     --------------------------
	.section	.nv.shared.reserved.0,"aw",@nobits
	.weak		__nv_reservedSMEM_offset_0_alias
	.size		__nv_reservedSMEM_offset_0_alias, 0, 64
	.other		__nv_reservedSMEM_offset_0_alias,@"STO_CUDA_RESERVED_SHARED STV_DEFAULT"
__nv_reservedSMEM_offset_0_alias:
	.zero		0
	.zero		64


//--------------------- .nv.constant0._Z22dvc_ScaLBL_D3Q7_UnpackiPiiiPdS0_i --------------------------
	.section	.nv.constant0._Z22dvc_ScaLBL_D3Q7_UnpackiPiiiPdS0_i,"a",@progbits
	.sectionflags	@""
	.align	4
.nv.constant0._Z22dvc_ScaLBL_D3Q7_UnpackiPiiiPdS0_i:
	.zero		940


//--------------------- .nv.constant0._Z24dvc_ScaLBL_UnpackDenD3Q7PiiPdiS0_i --------------------------
	.section	.nv.constant0._Z24dvc_ScaLBL_UnpackDenD3Q7PiiPdiS0_i,"a",@progbits
	.sectionflags	@""
	.align	4
.nv.constant0._Z24dvc_ScaLBL_UnpackDenD3Q7PiiPdiS0_i:
	.zero		940


//--------------------- .nv.constant0._Z22dvc_ScaLBL_PackDenD3Q7PiiPdiS0_i --------------------------
	.section	.nv.constant0._Z22dvc_ScaLBL_PackDenD3Q7PiiPdiS0_i,"a",@progbits
	.sectionflags	@""
	.align	4
.nv.constant0._Z22dvc_ScaLBL_PackDenD3Q7PiiPdiS0_i:
	.zero		940


//--------------------- .nv.constant0._Z24dvc_ScaLBL_Scalar_UnpackPiiPdS0_i --------------------------
	.section	.nv.constant0._Z24dvc_ScaLBL_Scalar_UnpackPiiPdS0_i,"a",@progbits
	.sectionflags	@""
	.align	4
.nv.constant0._Z24dvc_ScaLBL_Scalar_UnpackPiiPdS0_i:
	.zero		932


//--------------------- .nv.constant0._Z22dvc_ScaLBL_Scalar_PackPiiPdS0_i --------------------------
	.section	.nv.constant0._Z22dvc_ScaLBL_Scalar_PackPiiPdS0_i,"a",@progbits
	.sectionflags	@""
	.align	4
.nv.constant0._Z22dvc_ScaLBL_Scalar_PackPiiPdS0_i:
	.zero		932


//--------------------- SYMBOLS --------------------------

	.type		.nv.reservedSmem.offset0,@object
	.size		.nv.reservedSmem.offset0,0x4
